//
// Generated by NVIDIA NVVM Compiler
//
// Compiler Build ID: CL-36424714
// Cuda compilation tools, release 13.0, V13.0.88
// Based on NVVM 20.0.0
//

.version 9.0
.target sm_100
.address_size 64

	// .globl	_Z9fooKernelPKiPii
.global .align 1 .b8 _ZN34_INTERNAL_6b6ce7db_4_k_cu_9900dac84cuda3std3__45__cpo5beginE[1];
.global .align 1 .b8 _ZN34_INTERNAL_6b6ce7db_4_k_cu_9900dac84cuda3std3__45__cpo3endE[1];
.global .align 1 .b8 _ZN34_INTERNAL_6b6ce7db_4_k_cu_9900dac84cuda3std3__45__cpo6cbeginE[1];
.global .align 1 .b8 _ZN34_INTERNAL_6b6ce7db_4_k_cu_9900dac84cuda3std3__45__cpo4cendE[1];
.global .align 1 .b8 _ZN34_INTERNAL_6b6ce7db_4_k_cu_9900dac84cuda3std3__45__cpo6rbeginE[1];
.global .align 1 .b8 _ZN34_INTERNAL_6b6ce7db_4_k_cu_9900dac84cuda3std3__45__cpo4rendE[1];
.global .align 1 .b8 _ZN34_INTERNAL_6b6ce7db_4_k_cu_9900dac84cuda3std3__45__cpo7crbeginE[1];
.global .align 1 .b8 _ZN34_INTERNAL_6b6ce7db_4_k_cu_9900dac84cuda3std3__45__cpo5crendE[1];
.global .align 1 .b8 _ZN34_INTERNAL_6b6ce7db_4_k_cu_9900dac84cuda3std3__436_GLOBAL__N__6b6ce7db_4_k_cu_9900dac86ignoreE[1];
.global .align 1 .b8 _ZN34_INTERNAL_6b6ce7db_4_k_cu_9900dac84cuda3std3__419piecewise_constructE[1];
.global .align 1 .b8 _ZN34_INTERNAL_6b6ce7db_4_k_cu_9900dac84cuda3std3__48in_placeE[1];
.global .align 1 .b8 _ZN34_INTERNAL_6b6ce7db_4_k_cu_9900dac84cuda3std3__420unreachable_sentinelE[1];
.global .align 1 .b8 _ZN34_INTERNAL_6b6ce7db_4_k_cu_9900dac84cuda3std3__47nulloptE[1];
.global .align 1 .b8 _ZN34_INTERNAL_6b6ce7db_4_k_cu_9900dac84cuda3std3__48unexpectE[1];
.global .align 1 .b8 _ZN34_INTERNAL_6b6ce7db_4_k_cu_9900dac84cuda3std6ranges3__45__cpo4swapE[1];
.global .align 1 .b8 _ZN34_INTERNAL_6b6ce7db_4_k_cu_9900dac84cuda3std6ranges3__45__cpo9iter_moveE[1];
.global .align 1 .b8 _ZN34_INTERNAL_6b6ce7db_4_k_cu_9900dac84cuda3std6ranges3__45__cpo5beginE[1];
.global .align 1 .b8 _ZN34_INTERNAL_6b6ce7db_4_k_cu_9900dac84cuda3std6ranges3__45__cpo3endE[1];
.global .align 1 .b8 _ZN34_INTERNAL_6b6ce7db_4_k_cu_9900dac84cuda3std6ranges3__45__cpo6cbeginE[1];
.global .align 1 .b8 _ZN34_INTERNAL_6b6ce7db_4_k_cu_9900dac84cuda3std6ranges3__45__cpo4cendE[1];
.global .align 1 .b8 _ZN34_INTERNAL_6b6ce7db_4_k_cu_9900dac84cuda3std6ranges3__45__cpo7advanceE[1];
.global .align 1 .b8 _ZN34_INTERNAL_6b6ce7db_4_k_cu_9900dac84cuda3std6ranges3__45__cpo9iter_swapE[1];
.global .align 1 .b8 _ZN34_INTERNAL_6b6ce7db_4_k_cu_9900dac84cuda3std6ranges3__45__cpo4nextE[1];
.global .align 1 .b8 _ZN34_INTERNAL_6b6ce7db_4_k_cu_9900dac84cuda3std6ranges3__45__cpo4prevE[1];
.global .align 1 .b8 _ZN34_INTERNAL_6b6ce7db_4_k_cu_9900dac84cuda3std6ranges3__45__cpo4dataE[1];
.global .align 1 .b8 _ZN34_INTERNAL_6b6ce7db_4_k_cu_9900dac84cuda3std6ranges3__45__cpo5cdataE[1];
.global .align 1 .b8 _ZN34_INTERNAL_6b6ce7db_4_k_cu_9900dac84cuda3std6ranges3__45__cpo4sizeE[1];
.global .align 1 .b8 _ZN34_INTERNAL_6b6ce7db_4_k_cu_9900dac84cuda3std6ranges3__45__cpo5ssizeE[1];
.global .align 1 .b8 _ZN34_INTERNAL_6b6ce7db_4_k_cu_9900dac84cuda3std6ranges3__45__cpo8distanceE[1];
.global .align 1 .b8 _ZN34_INTERNAL_6b6ce7db_4_k_cu_9900dac86thrust24THRUST_300001_SM_1000_NS8cuda_cub3parE[1];
.global .align 1 .b8 _ZN34_INTERNAL_6b6ce7db_4_k_cu_9900dac86thrust24THRUST_300001_SM_1000_NS8cuda_cub10par_nosyncE[1];
.global .align 1 .b8 _ZN34_INTERNAL_6b6ce7db_4_k_cu_9900dac86thrust24THRUST_300001_SM_1000_NS6system6detail10sequential3seqE[1];
.global .align 1 .b8 _ZN34_INTERNAL_6b6ce7db_4_k_cu_9900dac86thrust24THRUST_300001_SM_1000_NS12placeholders2_1E[1];
.global .align 1 .b8 _ZN34_INTERNAL_6b6ce7db_4_k_cu_9900dac86thrust24THRUST_300001_SM_1000_NS12placeholders2_2E[1];
.global .align 1 .b8 _ZN34_INTERNAL_6b6ce7db_4_k_cu_9900dac86thrust24THRUST_300001_SM_1000_NS12placeholders2_3E[1];
.global .align 1 .b8 _ZN34_INTERNAL_6b6ce7db_4_k_cu_9900dac86thrust24THRUST_300001_SM_1000_NS12placeholders2_4E[1];
.global .align 1 .b8 _ZN34_INTERNAL_6b6ce7db_4_k_cu_9900dac86thrust24THRUST_300001_SM_1000_NS12placeholders2_5E[1];
.global .align 1 .b8 _ZN34_INTERNAL_6b6ce7db_4_k_cu_9900dac86thrust24THRUST_300001_SM_1000_NS12placeholders2_6E[1];
.global .align 1 .b8 _ZN34_INTERNAL_6b6ce7db_4_k_cu_9900dac86thrust24THRUST_300001_SM_1000_NS12placeholders2_7E[1];
.global .align 1 .b8 _ZN34_INTERNAL_6b6ce7db_4_k_cu_9900dac86thrust24THRUST_300001_SM_1000_NS12placeholders2_8E[1];
.global .align 1 .b8 _ZN34_INTERNAL_6b6ce7db_4_k_cu_9900dac86thrust24THRUST_300001_SM_1000_NS12placeholders2_9E[1];
.global .align 1 .b8 _ZN34_INTERNAL_6b6ce7db_4_k_cu_9900dac86thrust24THRUST_300001_SM_1000_NS12placeholders3_10E[1];
.global .align 1 .b8 _ZN34_INTERNAL_6b6ce7db_4_k_cu_9900dac86thrust24THRUST_300001_SM_1000_NS3seqE[1];

.visible .entry _Z9fooKernelPKiPii(
	.param .u64 .ptr .align 1 _Z9fooKernelPKiPii_param_0,
	.param .u64 .ptr .align 1 _Z9fooKernelPKiPii_param_1,
	.param .u32 _Z9fooKernelPKiPii_param_2
)
{
	.reg .pred 	%p<7>;
	.reg .b32 	%r<47>;
	.reg .b64 	%rd<19>;

	ld.param.u64 	%rd4, [_Z9fooKernelPKiPii_param_0];
	ld.param.u64 	%rd5, [_Z9fooKernelPKiPii_param_1];
	ld.param.u32 	%r13, [_Z9fooKernelPKiPii_param_2];
	cvta.to.global.u64 	%rd1, %rd5;
	cvta.to.global.u64 	%rd2, %rd4;
	mov.u32 	%r14, %nctaid.x;
	mov.u32 	%r15, %ntid.x;
	mul.lo.s32 	%r1, %r14, %r15;
	mov.u32 	%r16, %ctaid.x;
	mov.u32 	%r17, %tid.x;
	mad.lo.s32 	%r45, %r16, %r15, %r17;
	add.s32 	%r3, %r13, -1;
	setp.ge.s32 	%p1, %r45, %r3;
	@%p1 bra 	$L__BB0_7;
	add.s32 	%r18, %r45, %r1;
	max.s32 	%r19, %r18, %r3;
	setp.lt.s32 	%p2, %r18, %r3;
	selp.u32 	%r20, 1, 0, %p2;
	add.s32 	%r21, %r18, %r20;
	sub.s32 	%r22, %r19, %r21;
	div.u32 	%r23, %r22, %r1;
	add.s32 	%r4, %r23, %r20;
	and.b32  	%r24, %r4, 3;
	setp.eq.s32 	%p3, %r24, 3;
	@%p3 bra 	$L__BB0_4;
	add.s64 	%rd3, %rd2, 4;
	add.s32 	%r25, %r4, 1;
	and.b32  	%r26, %r25, 3;
	neg.s32 	%r43, %r26;
$L__BB0_3:
	.pragma "nounroll";
	mul.wide.s32 	%rd6, %r45, 4;
	add.s64 	%rd7, %rd1, %rd6;
	add.s64 	%rd8, %rd3, %rd6;
	ld.global.u32 	%r27, [%rd8+-4];
	ld.global.u32 	%r28, [%rd8];
	add.s32 	%r29, %r28, %r27;
	st.global.u32 	[%rd7], %r29;
	add.s32 	%r45, %r45, %r1;
	add.s32 	%r43, %r43, 1;
	setp.ne.s32 	%p4, %r43, 0;
	@%p4 bra 	$L__BB0_3;
$L__BB0_4:
	setp.lt.u32 	%p5, %r4, 3;
	@%p5 bra 	$L__BB0_7;
	mul.wide.s32 	%rd12, %r1, 4;
	shl.b32 	%r42, %r1, 2;
$L__BB0_6:
	mul.wide.s32 	%rd9, %r45, 4;
	add.s64 	%rd10, %rd2, %rd9;
	ld.global.u32 	%r30, [%rd10];
	ld.global.u32 	%r31, [%rd10+4];
	add.s32 	%r32, %r31, %r30;
	add.s64 	%rd11, %rd1, %rd9;
	st.global.u32 	[%rd11], %r32;
	add.s64 	%rd13, %rd10, %rd12;
	ld.global.u32 	%r33, [%rd13];
	ld.global.u32 	%r34, [%rd13+4];
	add.s32 	%r35, %r34, %r33;
	add.s64 	%rd14, %rd11, %rd12;
	st.global.u32 	[%rd14], %r35;
	add.s64 	%rd15, %rd13, %rd12;
	ld.global.u32 	%r36, [%rd15];
	ld.global.u32 	%r37, [%rd15+4];
	add.s32 	%r38, %r37, %r36;
	add.s64 	%rd16, %rd14, %rd12;
	st.global.u32 	[%rd16], %r38;
	add.s64 	%rd17, %rd15, %rd12;
	ld.global.u32 	%r39, [%rd17];
	ld.global.u32 	%r40, [%rd17+4];
	add.s32 	%r41, %r40, %r39;
	add.s64 	%rd18, %rd16, %rd12;
	st.global.u32 	[%rd18], %r41;
	add.s32 	%r45, %r42, %r45;
	setp.lt.s32 	%p6, %r45, %r3;
	@%p6 bra 	$L__BB0_6;
$L__BB0_7:
	ret;

}
	// .globl	_ZN3cub18CUB_300001_SM_10006detail11EmptyKernelIvEEvv
.visible .entry _ZN3cub18CUB_300001_SM_10006detail11EmptyKernelIvEEvv()
{


	ret;

}
	// .globl	_ZN3cub18CUB_300001_SM_10006detail8for_each13static_kernelINS2_12policy_hub_t12policy_500_tEmN6thrust24THRUST_300001_SM_1000_NS8cuda_cub20__uninitialized_fill7functorINS7_10device_ptrIiEEiEEEEvT0_T1_
.visible .entry _ZN3cub18CUB_300001_SM_10006detail8for_each13static_kernelINS2_12policy_hub_t12policy_500_tEmN6thrust24THRUST_300001_SM_1000_NS8cuda_cub20__uninitialized_fill7functorINS7_10device_ptrIiEEiEEEEvT0_T1_(
	.param .u64 _ZN3cub18CUB_300001_SM_10006detail8for_each13static_kernelINS2_12policy_hub_t12policy_500_tEmN6thrust24THRUST_300001_SM_1000_NS8cuda_cub20__uninitialized_fill7functorINS7_10device_ptrIiEEiEEEEvT0_T1__param_0,
	.param .align 8 .b8 _ZN3cub18CUB_300001_SM_10006detail8for_each13static_kernelINS2_12policy_hub_t12policy_500_tEmN6thrust24THRUST_300001_SM_1000_NS8cuda_cub20__uninitialized_fill7functorINS7_10device_ptrIiEEiEEEEvT0_T1__param_1[16]
)
.maxntid 256
{
	.reg .pred 	%p<4>;
	.reg .b16 	%rs<5>;
	.reg .b32 	%r<12>;
	.reg .b64 	%rd<16>;

	ld.param.u32 	%r3, [_ZN3cub18CUB_300001_SM_10006detail8for_each13static_kernelINS2_12policy_hub_t12policy_500_tEmN6thrust24THRUST_300001_SM_1000_NS8cuda_cub20__uninitialized_fill7functorINS7_10device_ptrIiEEiEEEEvT0_T1__param_1+8];
	ld.param.u64 	%rd4, [_ZN3cub18CUB_300001_SM_10006detail8for_each13static_kernelINS2_12policy_hub_t12policy_500_tEmN6thrust24THRUST_300001_SM_1000_NS8cuda_cub20__uninitialized_fill7functorINS7_10device_ptrIiEEiEEEEvT0_T1__param_1];
	ld.param.u64 	%rd5, [_ZN3cub18CUB_300001_SM_10006detail8for_each13static_kernelINS2_12policy_hub_t12policy_500_tEmN6thrust24THRUST_300001_SM_1000_NS8cuda_cub20__uninitialized_fill7functorINS7_10device_ptrIiEEiEEEEvT0_T1__param_0];
	mov.u32 	%r9, %ctaid.x;
	mul.wide.u32 	%rd1, %r9, 512;
	sub.s64 	%rd2, %rd5, %rd1;
	setp.lt.u64 	%p1, %rd2, 512;
	@%p1 bra 	$L__BB2_2;
	mov.u32 	%r11, %tid.x;
	cvta.to.global.u64 	%rd11, %rd4;
	cvt.u64.u32 	%rd12, %r11;
	add.s64 	%rd13, %rd1, %rd12;
	shl.b64 	%rd14, %rd13, 2;
	add.s64 	%rd15, %rd11, %rd14;
	st.global.u32 	[%rd15], %r3;
	st.global.u32 	[%rd15+1024], %r3;
	bra.uni 	$L__BB2_6;
$L__BB2_2:
	cvta.to.global.u64 	%rd6, %rd4;
	mov.u32 	%r2, %tid.x;
	cvt.u64.u32 	%rd7, %r2;
	setp.le.u64 	%p2, %rd2, %rd7;
	add.s64 	%rd8, %rd1, %rd7;
	shl.b64 	%rd9, %rd8, 2;
	add.s64 	%rd3, %rd6, %rd9;
	@%p2 bra 	$L__BB2_4;
	st.global.u32 	[%rd3], %r3;
$L__BB2_4:
	add.s32 	%r10, %r2, 256;
	cvt.u64.u32 	%rd10, %r10;
	setp.le.u64 	%p3, %rd2, %rd10;
	@%p3 bra 	$L__BB2_6;
	st.global.u32 	[%rd3+1024], %r3;
$L__BB2_6:
	ret;

}
	// .globl	_ZN3cub18CUB_300001_SM_10006detail8for_each13static_kernelINS2_12policy_hub_t12policy_500_tElN6thrust24THRUST_300001_SM_1000_NS8cuda_cub10__tabulate7functorINS7_6detail15normal_iteratorINS7_10device_ptrIiEEEENS7_6system6detail7generic6detail22compute_sequence_valueIivEElEEEEvT0_T1_
.visible .entry _ZN3cub18CUB_300001_SM_10006detail8for_each13static_kernelINS2_12policy_hub_t12policy_500_tElN6thrust24THRUST_300001_SM_1000_NS8cuda_cub10__tabulate7functorINS7_6detail15normal_iteratorINS7_10device_ptrIiEEEENS7_6system6detail7generic6detail22compute_sequence_valueIivEElEEEEvT0_T1_(
	.param .u64 _ZN3cub18CUB_300001_SM_10006detail8for_each13static_kernelINS2_12policy_hub_t12policy_500_tElN6thrust24THRUST_300001_SM_1000_NS8cuda_cub10__tabulate7functorINS7_6detail15normal_iteratorINS7_10device_ptrIiEEEENS7_6system6detail7generic6detail22compute_sequence_valueIivEElEEEEvT0_T1__param_0,
	.param .align 8 .b8 _ZN3cub18CUB_300001_SM_10006detail8for_each13static_kernelINS2_12policy_hub_t12policy_500_tElN6thrust24THRUST_300001_SM_1000_NS8cuda_cub10__tabulate7functorINS7_6detail15normal_iteratorINS7_10device_ptrIiEEEENS7_6system6detail7generic6detail22compute_sequence_valueIivEElEEEEvT0_T1__param_1[16]
)
.maxntid 256
{
	.reg .pred 	%p<4>;
	.reg .b32 	%r<18>;
	.reg .b64 	%rd<20>;

	ld.param.u64 	%rd7, [_ZN3cub18CUB_300001_SM_10006detail8for_each13static_kernelINS2_12policy_hub_t12policy_500_tElN6thrust24THRUST_300001_SM_1000_NS8cuda_cub10__tabulate7functorINS7_6detail15normal_iteratorINS7_10device_ptrIiEEEENS7_6system6detail7generic6detail22compute_sequence_valueIivEElEEEEvT0_T1__param_1];
	ld.param.u64 	%rd8, [_ZN3cub18CUB_300001_SM_10006detail8for_each13static_kernelINS2_12policy_hub_t12policy_500_tElN6thrust24THRUST_300001_SM_1000_NS8cuda_cub10__tabulate7functorINS7_6detail15normal_iteratorINS7_10device_ptrIiEEEENS7_6system6detail7generic6detail22compute_sequence_valueIivEElEEEEvT0_T1__param_0];
	ld.param.v2.u32 	{%r3, %r4}, [_ZN3cub18CUB_300001_SM_10006detail8for_each13static_kernelINS2_12policy_hub_t12policy_500_tElN6thrust24THRUST_300001_SM_1000_NS8cuda_cub10__tabulate7functorINS7_6detail15normal_iteratorINS7_10device_ptrIiEEEENS7_6system6detail7generic6detail22compute_sequence_valueIivEElEEEEvT0_T1__param_1+8];
	mov.u32 	%r5, %ctaid.x;
	mul.wide.u32 	%rd1, %r5, 512;
	sub.s64 	%rd2, %rd8, %rd1;
	setp.lt.s64 	%p1, %rd2, 512;
	@%p1 bra 	$L__BB3_2;
	mov.u32 	%r13, %tid.x;
	cvta.to.global.u64 	%rd15, %rd7;
	cvt.u64.u32 	%rd16, %r13;
	add.s64 	%rd17, %rd1, %rd16;
	cvt.u32.u64 	%r14, %rd17;
	mad.lo.s32 	%r15, %r4, %r14, %r3;
	shl.b64 	%rd18, %rd17, 2;
	add.s64 	%rd19, %rd15, %rd18;
	st.global.u32 	[%rd19], %r15;
	add.s32 	%r16, %r14, 256;
	mad.lo.s32 	%r17, %r4, %r16, %r3;
	st.global.u32 	[%rd19+1024], %r17;
	bra.uni 	$L__BB3_6;
$L__BB3_2:
	cvta.to.global.u64 	%rd3, %rd7;
	mov.u32 	%r6, %tid.x;
	cvt.s64.s32 	%rd4, %rd2;
	cvt.u64.u32 	%rd5, %r6;
	setp.le.s64 	%p2, %rd4, %rd5;
	@%p2 bra 	$L__BB3_4;
	add.s64 	%rd9, %rd1, %rd5;
	cvt.u32.u64 	%r7, %rd9;
	mad.lo.s32 	%r8, %r4, %r7, %r3;
	shl.b64 	%rd10, %rd9, 2;
	add.s64 	%rd11, %rd3, %rd10;
	st.global.u32 	[%rd11], %r8;
$L__BB3_4:
	cvt.u32.u64 	%r9, %rd5;
	add.s32 	%r10, %r9, 256;
	cvt.u64.u32 	%rd6, %r10;
	setp.le.s64 	%p3, %rd4, %rd6;
	@%p3 bra 	$L__BB3_6;
	add.s64 	%rd12, %rd1, %rd6;
	shl.b64 	%rd13, %rd12, 2;
	cvt.u32.u64 	%r11, %rd12;
	mad.lo.s32 	%r12, %r4, %r11, %r3;
	add.s64 	%rd14, %rd13, %rd3;
	st.global.u32 	[%rd14], %r12;
$L__BB3_6:
	ret;

}


// ===== COMPILED SASS (sm_100) =====

	.target	sm_100

	.elftype	@"ET_EXEC"


//--------------------- .note.nv.tkinfo           --------------------------
	.section	.note.nv.tkinfo,"",@"SHT_NOTE"
	.sectionflags	@"SHF_NOTE_NV_TKINFO"
	.tkinfo
        /*0018*/ 	.word	0x00000002
        /*0030*/ 	.string	""
        /*0030*/ 	.string	"ptxas"
        /*0030*/ 	.string	"Cuda compilation tools, release 13.0, V13.0.88"
        /*0030*/ 	.string	"Build cuda_13.0.r13.0/compiler.36424714_0"
        /*0030*/ 	.string	"-arch sm_100 -m 64 "



//--------------------- .note.nv.cuinfo           --------------------------
	.section	.note.nv.cuinfo,"",@"SHT_NOTE"
	.sectionflags	@"SHF_NOTE_NV_CUINFO"
        /*0018*/ 	.short	0x0002
        /*001a*/ 	.short	0x0064
        /*001c*/ 	.short	0x0082
	.zero		2


//--------------------- .nv.info                  --------------------------
	.section	.nv.info,"",@"SHT_CUDA_INFO"
	.align	4


	//----- nvinfo : EIATTR_REGCOUNT
	.align		4
        /*0000*/ 	.byte	0x04, 0x2f
        /*0002*/ 	.short	(.L_44 - .L_43)
	.align		4
.L_43:
        /*0004*/ 	.word	index@(_Z9fooKernelPKiPii)
        /*0008*/ 	.word	0x00000016


	//----- nvinfo : EIATTR_FRAME_SIZE
	.align		4
.L_44:
        /*000c*/ 	.byte	0x04, 0x11
        /*000e*/ 	.short	(.L_46 - .L_45)
	.align		4
.L_45:
        /*0010*/ 	.word	index@(_Z9fooKernelPKiPii)
        /*0014*/ 	.word	0x00000000


	//----- nvinfo : EIATTR_REGCOUNT
	.align		4
.L_46:
        /*0018*/ 	.byte	0x04, 0x2f
        /*001a*/ 	.short	(.L_48 - .L_47)
	.align		4
.L_47:
        /*001c*/ 	.word	index@(_ZN3cub18CUB_300001_SM_10006detail11EmptyKernelIvEEvv)
        /*0020*/ 	.word	0x00000004


	//----- nvinfo : EIATTR_FRAME_SIZE
	.align		4
.L_48:
        /*0024*/ 	.byte	0x04, 0x11
        /*0026*/ 	.short	(.L_50 - .L_49)
	.align		4
.L_49:
        /*0028*/ 	.word	index@(_ZN3cub18CUB_300001_SM_10006detail11EmptyKernelIvEEvv)
        /*002c*/ 	.word	0x00000000


	//----- nvinfo : EIATTR_REGCOUNT
	.align		4
.L_50:
        /*0030*/ 	.byte	0x04, 0x2f
        /*0032*/ 	.short	(.L_52 - .L_51)
	.align		4
.L_51:
        /*0034*/ 	.word	index@(_ZN3cub18CUB_300001_SM_10006detail8for_each13static_kernelINS2_12policy_hub_t12policy_500_tEmN6thrust24THRUST_300001_SM_1000_NS8cuda_cub20__uninitialized_fill7functorINS7_10device_ptrIiEEiEEEEvT0_T1_)
        /*0038*/ 	.word	0x00000008


	//----- nvinfo : EIATTR_FRAME_SIZE
	.align		4
.L_52:
        /*003c*/ 	.byte	0x04, 0x11
        /*003e*/ 	.short	(.L_54 - .L_53)
	.align		4
.L_53:
        /*0040*/ 	.word	index@(_ZN3cub18CUB_300001_SM_10006detail8for_each13static_kernelINS2_12policy_hub_t12policy_500_tEmN6thrust24THRUST_300001_SM_1000_NS8cuda_cub20__uninitialized_fill7functorINS7_10device_ptrIiEEiEEEEvT0_T1_)
        /*0044*/ 	.word	0x00000000


	//----- nvinfo : EIATTR_REGCOUNT
	.align		4
.L_54:
        /*0048*/ 	.byte	0x04, 0x2f
        /*004a*/ 	.short	(.L_56 - .L_55)
	.align		4
.L_55:
        /*004c*/ 	.word	index@(_ZN3cub18CUB_300001_SM_10006detail8for_each13static_kernelINS2_12policy_hub_t12policy_500_tElN6thrust24THRUST_300001_SM_1000_NS8cuda_cub10__tabulate7functorINS7_6detail15normal_iteratorINS7_10device_ptrIiEEEENS7_6system6detail7generic6detail22compute_sequence_valueIivEElEEEEvT0_T1_)
        /*0050*/ 	.word	0x0000000a


	//----- nvinfo : EIATTR_FRAME_SIZE
	.align		4
.L_56:
        /*0054*/ 	.byte	0x04, 0x11
        /*0056*/ 	.short	(.L_58 - .L_57)
	.align		4
.L_57:
        /*0058*/ 	.word	index@(_ZN3cub18CUB_300001_SM_10006detail8for_each13static_kernelINS2_12policy_hub_t12policy_500_tElN6thrust24THRUST_300001_SM_1000_NS8cuda_cub10__tabulate7functorINS7_6detail15normal_iteratorINS7_10device_ptrIiEEEENS7_6system6detail7generic6detail22compute_sequence_valueIivEElEEEEvT0_T1_)
        /*005c*/ 	.word	0x00000000


	//----- nvinfo : EIATTR_MIN_STACK_SIZE
	.align		4
.L_58:
        /*0060*/ 	.byte	0x04, 0x12
        /*0062*/ 	.short	(.L_60 - .L_59)
	.align		4
.L_59:
        /*0064*/ 	.word	index@(_ZN3cub18CUB_300001_SM_10006detail8for_each13static_kernelINS2_12policy_hub_t12policy_500_tElN6thrust24THRUST_300001_SM_1000_NS8cuda_cub10__tabulate7functorINS7_6detail15normal_iteratorINS7_10device_ptrIiEEEENS7_6system6detail7generic6detail22compute_sequence_valueIivEElEEEEvT0_T1_)
        /*0068*/ 	.word	0x00000000


	//----- nvinfo : EIATTR_MIN_STACK_SIZE
	.align		4
.L_60:
        /*006c*/ 	.byte	0x04, 0x12
        /*006e*/ 	.short	(.L_62 - .L_61)
	.align		4
.L_61:
        /*0070*/ 	.word	index@(_ZN3cub18CUB_300001_SM_10006detail8for_each13static_kernelINS2_12policy_hub_t12policy_500_tEmN6thrust24THRUST_300001_SM_1000_NS8cuda_cub20__uninitialized_fill7functorINS7_10device_ptrIiEEiEEEEvT0_T1_)
        /*0074*/ 	.word	0x00000000


	//----- nvinfo : EIATTR_MIN_STACK_SIZE
	.align		4
.L_62:
        /*0078*/ 	.byte	0x04, 0x12
        /*007a*/ 	.short	(.L_64 - .L_63)
	.align		4
.L_63:
        /*007c*/ 	.word	index@(_ZN3cub18CUB_300001_SM_10006detail11EmptyKernelIvEEvv)
        /*0080*/ 	.word	0x00000000


	//----- nvinfo : EIATTR_MIN_STACK_SIZE
	.align		4
.L_64:
        /*0084*/ 	.byte	0x04, 0x12
        /*0086*/ 	.short	(.L_66 - .L_65)
	.align		4
.L_65:
        /*0088*/ 	.word	index@(_Z9fooKernelPKiPii)
        /*008c*/ 	.word	0x00000000
.L_66:


//--------------------- .nv.compat                --------------------------
	.section	.nv.compat,"",@"SHT_CUDA_COMPAT_INFO"
	.align	4
        /*0000*/ 	.byte	0x02, 0x09, 0x00, 0x00, 0x02, 0x02, 0x01, 0x00, 0x02, 0x05, 0x05, 0x00, 0x03, 0x07, 0x01, 0x01
        /*0010*/ 	.byte	0x02, 0x03, 0x00, 0x00, 0x02, 0x06, 0x01, 0x00, 0x04, 0x0b, 0x08, 0x00, 0x09, 0x00, 0x00, 0x00
        /*0020*/ 	.byte	0x00, 0x00, 0x00, 0x00


//--------------------- .nv.info._ZN3cub18CUB_300001_SM_10006detail8for_each13static_kernelINS2_12policy_hub_t12policy_500_tElN6thrust24THRUST_300001_SM_1000_NS8cuda_cub10__tabulate7functorINS7_6detail15normal_iteratorINS7_10device_ptrIiEEEENS7_6system6detail7generic6detail22compute_sequence_valueIivEElEEEEvT0_T1_ --------------------------
	.section	.nv.info._ZN3cub18CUB_300001_SM_10006detail8for_each13static_kernelINS2_12policy_hub_t12policy_500_tElN6thrust24THRUST_300001_SM_1000_NS8cuda_cub10__tabulate7functorINS7_6detail15normal_iteratorINS7_10device_ptrIiEEEENS7_6system6detail7generic6detail22compute_sequence_valueIivEElEEEEvT0_T1_,"",@"SHT_CUDA_INFO"
	.sectionflags	@""
	.align	4


	//----- nvinfo : EIATTR_CUDA_API_VERSION
	.align		4
        /*0000*/ 	.byte	0x04, 0x37
        /*0002*/ 	.short	(.L_68 - .L_67)
.L_67:
        /*0004*/ 	.word	0x00000082


	//----- nvinfo : EIATTR_KPARAM_INFO
	.align		4
.L_68:
        /*0008*/ 	.byte	0x04, 0x17
        /*000a*/ 	.short	(.L_70 - .L_69)
.L_69:
        /*000c*/ 	.word	0x00000000
        /*0010*/ 	.short	0x0001
        /*0012*/ 	.short	0x0008
        /*0014*/ 	.byte	0x00, 0xf0, 0x41, 0x00


	//----- nvinfo : EIATTR_KPARAM_INFO
	.align		4
.L_70:
        /*0018*/ 	.byte	0x04, 0x17
        /*001a*/ 	.short	(.L_72 - .L_71)
.L_71:
        /*001c*/ 	.word	0x00000000
        /*0020*/ 	.short	0x0000
        /*0022*/ 	.short	0x0000
        /*0024*/ 	.byte	0x00, 0xf0, 0x21, 0x00


	//----- nvinfo : EIATTR_SPARSE_MMA_MASK
	.align		4
.L_72:
        /*0028*/ 	.byte	0x03, 0x50
        /*002a*/ 	.short	0x0000


	//----- nvinfo : EIATTR_MAXREG_COUNT
	.align		4
        /*002c*/ 	.byte	0x03, 0x1b
        /*002e*/ 	.short	0x00ff


	//----- nvinfo : EIATTR_MERCURY_ISA_VERSION
	.align		4
        /*0030*/ 	.byte	0x03, 0x5f
        /*0032*/ 	.short	0x0101


	//----- nvinfo : EIATTR_VRC_CTA_INIT_COUNT
	.align		4
        /*0034*/ 	.byte	0x02, 0x4a
	.zero		1
	.zero		1


	//----- nvinfo : EIATTR_EXIT_INSTR_OFFSETS
	.align		4
        /*0038*/ 	.byte	0x04, 0x1c
        /*003a*/ 	.short	(.L_74 - .L_73)


	//   ....[0]....
.L_73:
        /*003c*/ 	.word	0x00000160


	//   ....[1]....
        /*0040*/ 	.word	0x000002b0


	//   ....[2]....
        /*0044*/ 	.word	0x00000340


	//----- nvinfo : EIATTR_MAX_THREADS
	.align		4
.L_74:
        /*0048*/ 	.byte	0x04, 0x05
        /*004a*/ 	.short	(.L_76 - .L_75)
.L_75:
        /*004c*/ 	.word	0x00000100
        /*0050*/ 	.word	0x00000001
        /*0054*/ 	.word	0x00000001


	//----- nvinfo : EIATTR_CRS_STACK_SIZE
	.align		4
.L_76:
        /*0058*/ 	.byte	0x04, 0x1e
        /*005a*/ 	.short	(.L_78 - .L_77)
.L_77:
        /*005c*/ 	.word	0x00000000


	//----- nvinfo : EIATTR_CBANK_PARAM_SIZE
	.align		4
.L_78:
        /*0060*/ 	.byte	0x03, 0x19
        /*0062*/ 	.short	0x0018


	//----- nvinfo : EIATTR_PARAM_CBANK
	.align		4
        /*0064*/ 	.byte	0x04, 0x0a
        /*0066*/ 	.short	(.L_80 - .L_79)
	.align		4
.L_79:
        /*0068*/ 	.word	index@(.nv.constant0._ZN3cub18CUB_300001_SM_10006detail8for_each13static_kernelINS2_12policy_hub_t12policy_500_tElN6thrust24THRUST_300001_SM_1000_NS8cuda_cub10__tabulate7functorINS7_6detail15normal_iteratorINS7_10device_ptrIiEEEENS7_6system6detail7generic6detail22compute_sequence_valueIivEElEEEEvT0_T1_)
        /*006c*/ 	.short	0x0380
        /*006e*/ 	.short	0x0018


	//----- nvinfo : EIATTR_SW_WAR
	.align		4
.L_80:
        /*0070*/ 	.byte	0x04, 0x36
        /*0072*/ 	.short	(.L_82 - .L_81)
.L_81:
        /*0074*/ 	.word	0x00000008
.L_82:


//--------------------- .nv.info._ZN3cub18CUB_300001_SM_10006detail8for_each13static_kernelINS2_12policy_hub_t12policy_500_tEmN6thrust24THRUST_300001_SM_1000_NS8cuda_cub20__uninitialized_fill7functorINS7_10device_ptrIiEEiEEEEvT0_T1_ --------------------------
	.section	.nv.info._ZN3cub18CUB_300001_SM_10006detail8for_each13static_kernelINS2_12policy_hub_t12policy_500_tEmN6thrust24THRUST_300001_SM_1000_NS8cuda_cub20__uninitialized_fill7functorINS7_10device_ptrIiEEiEEEEvT0_T1_,"",@"SHT_CUDA_INFO"
	.sectionflags	@""
	.align	4


	//----- nvinfo : EIATTR_CUDA_API_VERSION
	.align		4
        /*0000*/ 	.byte	0x04, 0x37
        /*0002*/ 	.short	(.L_84 - .L_83)
.L_83:
        /*0004*/ 	.word	0x00000082


	//----- nvinfo : EIATTR_KPARAM_INFO
	.align		4
.L_84:
        /*0008*/ 	.byte	0x04, 0x17
        /*000a*/ 	.short	(.L_86 - .L_85)
.L_85:
        /*000c*/ 	.word	0x00000000
        /*0010*/ 	.short	0x0001
        /*0012*/ 	.short	0x0008
        /*0014*/ 	.byte	0x00, 0xf0, 0x41, 0x00


	//----- nvinfo : EIATTR_KPARAM_INFO
	.align		4
.L_86:
        /*0018*/ 	.byte	0x04, 0x17
        /*001a*/ 	.short	(.L_88 - .L_87)
.L_87:
        /*001c*/ 	.word	0x00000000
        /*0020*/ 	.short	0x0000
        /*0022*/ 	.short	0x0000
        /*0024*/ 	.byte	0x00, 0xf0, 0x21, 0x00


	//----- nvinfo : EIATTR_SPARSE_MMA_MASK
	.align		4
.L_88:
        /*0028*/ 	.byte	0x03, 0x50
        /*002a*/ 	.short	0x0000


	//----- nvinfo : EIATTR_MAXREG_COUNT
	.align		4
        /*002c*/ 	.byte	0x03, 0x1b
        /*002e*/ 	.short	0x00ff


	//----- nvinfo : EIATTR_MERCURY_ISA_VERSION
	.align		4
        /*0030*/ 	.byte	0x03, 0x5f
        /*0032*/ 	.short	0x0101


	//----- nvinfo : EIATTR_VRC_CTA_INIT_COUNT
	.align		4
        /*0034*/ 	.byte	0x02, 0x4a
	.zero		1
	.zero		1


	//----- nvinfo : EIATTR_EXIT_INSTR_OFFSETS
	.align		4
        /*0038*/ 	.byte	0x04, 0x1c
        /*003a*/ 	.short	(.L_90 - .L_89)


	//   ....[0]....
.L_89:
        /*003c*/ 	.word	0x00000130


	//   ....[1]....
        /*0040*/ 	.word	0x00000230


	//   ....[2]....
        /*0044*/ 	.word	0x00000260


	//----- nvinfo : EIATTR_MAX_THREADS
	.align		4
.L_90:
        /*0048*/ 	.byte	0x04, 0x05
        /*004a*/ 	.short	(.L_92 - .L_91)
.L_91:
        /*004c*/ 	.word	0x00000100
        /*0050*/ 	.word	0x00000001
        /*0054*/ 	.word	0x00000001


	//----- nvinfo : EIATTR_CBANK_PARAM_SIZE
	.align		4
.L_92:
        /*0058*/ 	.byte	0x03, 0x19
        /*005a*/ 	.short	0x0018


	//----- nvinfo : EIATTR_PARAM_CBANK
	.align		4
        /*005c*/ 	.byte	0x04, 0x0a
        /*005e*/ 	.short	(.L_94 - .L_93)
	.align		4
.L_93:
        /*0060*/ 	.word	index@(.nv.constant0._ZN3cub18CUB_300001_SM_10006detail8for_each13static_kernelINS2_12policy_hub_t12policy_500_tEmN6thrust24THRUST_300001_SM_1000_NS8cuda_cub20__uninitialized_fill7functorINS7_10device_ptrIiEEiEEEEvT0_T1_)
        /*0064*/ 	.short	0x0380
        /*0066*/ 	.short	0x0018


	//----- nvinfo : EIATTR_SW_WAR
	.align		4
.L_94:
        /*0068*/ 	.byte	0x04, 0x36
        /*006a*/ 	.short	(.L_96 - .L_95)
.L_95:
        /*006c*/ 	.word	0x00000008
.L_96:


//--------------------- .nv.info._ZN3cub18CUB_300001_SM_10006detail11EmptyKernelIvEEvv --------------------------
	.section	.nv.info._ZN3cub18CUB_300001_SM_10006detail11EmptyKernelIvEEvv,"",@"SHT_CUDA_INFO"
	.sectionflags	@""
	.align	4


	//----- nvinfo : EIATTR_CUDA_API_VERSION
	.align		4
        /*0000*/ 	.byte	0x04, 0x37
        /*0002*/ 	.short	(.L_98 - .L_97)
.L_97:
        /*0004*/ 	.word	0x00000082


	//----- nvinfo : EIATTR_SPARSE_MMA_MASK
	.align		4
.L_98:
        /*0008*/ 	.byte	0x03, 0x50
        /*000a*/ 	.short	0x0000


	//----- nvinfo : EIATTR_MAXREG_COUNT
	.align		4
        /*000c*/ 	.byte	0x03, 0x1b
        /*000e*/ 	.short	0x00ff


	//----- nvinfo : EIATTR_MERCURY_ISA_VERSION
	.align		4
        /*0010*/ 	.byte	0x03, 0x5f
        /*0012*/ 	.short	0x0101


	//----- nvinfo : EIATTR_VRC_CTA_INIT_COUNT
	.align		4
        /*0014*/ 	.byte	0x02, 0x4a
	.zero		1
	.zero		1


	//----- nvinfo : EIATTR_EXIT_INSTR_OFFSETS
	.align		4
        /*0018*/ 	.byte	0x04, 0x1c
        /*001a*/ 	.short	(.L_100 - .L_99)


	//   ....[0]....
.L_99:
        /*001c*/ 	.word	0x00000010


	//----- nvinfo : EIATTR_SW_WAR
	.align		4
.L_100:
        /*0020*/ 	.byte	0x04, 0x36
        /*0022*/ 	.short	(.L_102 - .L_101)
.L_101:
        /*0024*/ 	.word	0x00000008
.L_102:


//--------------------- .nv.info._Z9fooKernelPKiPii --------------------------
	.section	.nv.info._Z9fooKernelPKiPii,"",@"SHT_CUDA_INFO"
	.sectionflags	@""
	.align	4


	//----- nvinfo : EIATTR_CUDA_API_VERSION
	.align		4
        /*0000*/ 	.byte	0x04, 0x37
        /*0002*/ 	.short	(.L_104 - .L_103)
.L_103:
        /*0004*/ 	.word	0x00000082


	//----- nvinfo : EIATTR_KPARAM_INFO
	.align		4
.L_104:
        /*0008*/ 	.byte	0x04, 0x17
        /*000a*/ 	.short	(.L_106 - .L_105)
.L_105:
        /*000c*/ 	.word	0x00000000
        /*0010*/ 	.short	0x0002
        /*0012*/ 	.short	0x0010
        /*0014*/ 	.byte	0x00, 0xf0, 0x11, 0x00


	//----- nvinfo : EIATTR_KPARAM_INFO
	.align		4
.L_106:
        /*0018*/ 	.byte	0x04, 0x17
        /*001a*/ 	.short	(.L_108 - .L_107)
.L_107:
        /*001c*/ 	.word	0x00000000
        /*0020*/ 	.short	0x0001
        /*0022*/ 	.short	0x0008
        /*0024*/ 	.byte	0x00, 0xf5, 0x21, 0x00


	//----- nvinfo : EIATTR_KPARAM_INFO
	.align		4
.L_108:
        /*0028*/ 	.byte	0x04, 0x17
        /*002a*/ 	.short	(.L_110 - .L_109)
.L_109:
        /*002c*/ 	.word	0x00000000
        /*0030*/ 	.short	0x0000
        /*0032*/ 	.short	0x0000
        /*0034*/ 	.byte	0x00, 0xf5, 0x21, 0x00


	//----- nvinfo : EIATTR_SPARSE_MMA_MASK
	.align		4
.L_110:
        /*0038*/ 	.byte	0x03, 0x50
        /*003a*/ 	.short	0x0000


	//----- nvinfo : EIATTR_MAXREG_COUNT
	.align		4
        /*003c*/ 	.byte	0x03, 0x1b
        /*003e*/ 	.short	0x00ff


	//----- nvinfo : EIATTR_MERCURY_ISA_VERSION
	.align		4
        /*0040*/ 	.byte	0x03, 0x5f
        /*0042*/ 	.short	0x0101


	//----- nvinfo : EIATTR_VRC_CTA_INIT_COUNT
	.align		4
        /*0044*/ 	.byte	0x02, 0x4a
	.zero		1
	.zero		1


	//----- nvinfo : EIATTR_EXIT_INSTR_OFFSETS
	.align		4
        /*0048*/ 	.byte	0x04, 0x1c
        /*004a*/ 	.short	(.L_112 - .L_111)


	//   ....[0]....
.L_111:
        /*004c*/ 	.word	0x000000a0


	//   ....[1]....
        /*0050*/ 	.word	0x000003b0


	//   ....[2]....
        /*0054*/ 	.word	0x00000590


	//----- nvinfo : EIATTR_CRS_STACK_SIZE
	.align		4
.L_112:
        /*0058*/ 	.byte	0x04, 0x1e
        /*005a*/ 	.short	(.L_114 - .L_113)
.L_113:
        /*005c*/ 	.word	0x00000000


	//----- nvinfo : EIATTR_CBANK_PARAM_SIZE
	.align		4
.L_114:
        /*0060*/ 	.byte	0x03, 0x19
        /*0062*/ 	.short	0x0014


	//----- nvinfo : EIATTR_PARAM_CBANK
	.align		4
        /*0064*/ 	.byte	0x04, 0x0a
        /*0066*/ 	.short	(.L_116 - .L_115)
	.align		4
.L_115:
        /*0068*/ 	.word	index@(.nv.constant0._Z9fooKernelPKiPii)
        /*006c*/ 	.short	0x0380
        /*006e*/ 	.short	0x0014


	//----- nvinfo : EIATTR_SW_WAR
	.align		4
.L_116:
        /*0070*/ 	.byte	0x04, 0x36
        /*0072*/ 	.short	(.L_118 - .L_117)
.L_117:
        /*0074*/ 	.word	0x00000008
.L_118:


//--------------------- .nv.callgraph             --------------------------
	.section	.nv.callgraph,"",@"SHT_CUDA_CALLGRAPH"
	.align	4
	.sectionentsize	8
	.align		4
        /*0000*/ 	.word	0x00000000
	.align		4
        /*0004*/ 	.word	0xffffffff
	.align		4
        /*0008*/ 	.word	0x00000000
	.align		4
        /*000c*/ 	.word	0xfffffffe
	.align		4
        /*0010*/ 	.word	0x00000000
	.align		4
        /*0014*/ 	.word	0xfffffffd
	.align		4
        /*0018*/ 	.word	0x00000000
	.align		4
        /*001c*/ 	.word	0xfffffffc


//--------------------- .nv.constant4             --------------------------
	.section	.nv.constant4,"a",@progbits
	.align	8
	.align		8
.nv.constant4:
        /*0000*/ 	.dword	_ZN34_INTERNAL_6b6ce7db_4_k_cu_9900dac84cuda3std3__45__cpo5beginE
	.align		8
        /*0008*/ 	.dword	_ZN34_INTERNAL_6b6ce7db_4_k_cu_9900dac84cuda3std3__45__cpo3endE
	.align		8
        /*0010*/ 	.dword	_ZN34_INTERNAL_6b6ce7db_4_k_cu_9900dac84cuda3std3__45__cpo6cbeginE
	.align		8
        /*0018*/ 	.dword	_ZN34_INTERNAL_6b6ce7db_4_k_cu_9900dac84cuda3std3__45__cpo4cendE
	.align		8
        /*0020*/ 	.dword	_ZN34_INTERNAL_6b6ce7db_4_k_cu_9900dac84cuda3std3__45__cpo6rbeginE
	.align		8
        /*0028*/ 	.dword	_ZN34_INTERNAL_6b6ce7db_4_k_cu_9900dac84cuda3std3__45__cpo4rendE
	.align		8
        /*0030*/ 	.dword	_ZN34_INTERNAL_6b6ce7db_4_k_cu_9900dac84cuda3std3__45__cpo7crbeginE
	.align		8
        /*0038*/ 	.dword	_ZN34_INTERNAL_6b6ce7db_4_k_cu_9900dac84cuda3std3__45__cpo5crendE
	.align		8
        /*0040*/ 	.dword	_ZN34_INTERNAL_6b6ce7db_4_k_cu_9900dac84cuda3std3__436_GLOBAL__N__6b6ce7db_4_k_cu_9900dac86ignoreE
	.align		8
        /*0048*/ 	.dword	_ZN34_INTERNAL_6b6ce7db_4_k_cu_9900dac84cuda3std3__419piecewise_constructE
	.align		8
        /*0050*/ 	.dword	_ZN34_INTERNAL_6b6ce7db_4_k_cu_9900dac84cuda3std3__48in_placeE
	.align		8
        /*0058*/ 	.dword	_ZN34_INTERNAL_6b6ce7db_4_k_cu_9900dac84cuda3std3__420unreachable_sentinelE
	.align		8
        /*0060*/ 	.dword	_ZN34_INTERNAL_6b6ce7db_4_k_cu_9900dac84cuda3std3__47nulloptE
	.align		8
        /*0068*/ 	.dword	_ZN34_INTERNAL_6b6ce7db_4_k_cu_9900dac84cuda3std3__48unexpectE
	.align		8
        /*0070*/ 	.dword	_ZN34_INTERNAL_6b6ce7db_4_k_cu_9900dac84cuda3std6ranges3__45__cpo4swapE
	.align		8
        /*0078*/ 	.dword	_ZN34_INTERNAL_6b6ce7db_4_k_cu_9900dac84cuda3std6ranges3__45__cpo9iter_moveE
	.align		8
        /*0080*/ 	.dword	_ZN34_INTERNAL_6b6ce7db_4_k_cu_9900dac84cuda3std6ranges3__45__cpo5beginE
	.align		8
        /*0088*/ 	.dword	_ZN34_INTERNAL_6b6ce7db_4_k_cu_9900dac84cuda3std6ranges3__45__cpo3endE
	.align		8
        /*0090*/ 	.dword	_ZN34_INTERNAL_6b6ce7db_4_k_cu_9900dac84cuda3std6ranges3__45__cpo6cbeginE
	.align		8
        /*0098*/ 	.dword	_ZN34_INTERNAL_6b6ce7db_4_k_cu_9900dac84cuda3std6ranges3__45__cpo4cendE
	.align		8
        /*00a0*/ 	.dword	_ZN34_INTERNAL_6b6ce7db_4_k_cu_9900dac84cuda3std6ranges3__45__cpo7advanceE
	.align		8
        /*00a8*/ 	.dword	_ZN34_INTERNAL_6b6ce7db_4_k_cu_9900dac84cuda3std6ranges3__45__cpo9iter_swapE
	.align		8
        /*00b0*/ 	.dword	_ZN34_INTERNAL_6b6ce7db_4_k_cu_9900dac84cuda3std6ranges3__45__cpo4nextE
	.align		8
        /*00b8*/ 	.dword	_ZN34_INTERNAL_6b6ce7db_4_k_cu_9900dac84cuda3std6ranges3__45__cpo4prevE
	.align		8
        /*00c0*/ 	.dword	_ZN34_INTERNAL_6b6ce7db_4_k_cu_9900dac84cuda3std6ranges3__45__cpo4dataE
	.align		8
        /*00c8*/ 	.dword	_ZN34_INTERNAL_6b6ce7db_4_k_cu_9900dac84cuda3std6ranges3__45__cpo5cdataE
	.align		8
        /*00d0*/ 	.dword	_ZN34_INTERNAL_6b6ce7db_4_k_cu_9900dac84cuda3std6ranges3__45__cpo4sizeE
	.align		8
        /*00d8*/ 	.dword	_ZN34_INTERNAL_6b6ce7db_4_k_cu_9900dac84cuda3std6ranges3__45__cpo5ssizeE
	.align		8
        /*00e0*/ 	.dword	_ZN34_INTERNAL_6b6ce7db_4_k_cu_9900dac84cuda3std6ranges3__45__cpo8distanceE
	.align		8
        /*00e8*/ 	.dword	_ZN34_INTERNAL_6b6ce7db_4_k_cu_9900dac86thrust24THRUST_300001_SM_1000_NS8cuda_cub3parE
	.align		8
        /*00f0*/ 	.dword	_ZN34_INTERNAL_6b6ce7db_4_k_cu_9900dac86thrust24THRUST_300001_SM_1000_NS8cuda_cub10par_nosyncE
	.align		8
        /*00f8*/ 	.dword	_ZN34_INTERNAL_6b6ce7db_4_k_cu_9900dac86thrust24THRUST_300001_SM_1000_NS6system6detail10sequential3seqE
	.align		8
        /*0100*/ 	.dword	_ZN34_INTERNAL_6b6ce7db_4_k_cu_9900dac86thrust24THRUST_300001_SM_1000_NS12placeholders2_1E
	.align		8
        /*0108*/ 	.dword	_ZN34_INTERNAL_6b6ce7db_4_k_cu_9900dac86thrust24THRUST_300001_SM_1000_NS12placeholders2_2E
	.align		8
        /*0110*/ 	.dword	_ZN34_INTERNAL_6b6ce7db_4_k_cu_9900dac86thrust24THRUST_300001_SM_1000_NS12placeholders2_3E
	.align		8
        /*0118*/ 	.dword	_ZN34_INTERNAL_6b6ce7db_4_k_cu_9900dac86thrust24THRUST_300001_SM_1000_NS12placeholders2_4E
	.align		8
        /*0120*/ 	.dword	_ZN34_INTERNAL_6b6ce7db_4_k_cu_9900dac86thrust24THRUST_300001_SM_1000_NS12placeholders2_5E
	.align		8
        /*0128*/ 	.dword	_ZN34_INTERNAL_6b6ce7db_4_k_cu_9900dac86thrust24THRUST_300001_SM_1000_NS12placeholders2_6E
	.align		8
        /*0130*/ 	.dword	_ZN34_INTERNAL_6b6ce7db_4_k_cu_9900dac86thrust24THRUST_300001_SM_1000_NS12placeholders2_7E
	.align		8
        /*0138*/ 	.dword	_ZN34_INTERNAL_6b6ce7db_4_k_cu_9900dac86thrust24THRUST_300001_SM_1000_NS12placeholders2_8E
	.align		8
        /*0140*/ 	.dword	_ZN34_INTERNAL_6b6ce7db_4_k_cu_9900dac86thrust24THRUST_300001_SM_1000_NS12placeholders2_9E
	.align		8
        /*0148*/ 	.dword	_ZN34_INTERNAL_6b6ce7db_4_k_cu_9900dac86thrust24THRUST_300001_SM_1000_NS12placeholders3_10E
	.align		8
        /*0150*/ 	.dword	_ZN34_INTERNAL_6b6ce7db_4_k_cu_9900dac86thrust24THRUST_300001_SM_1000_NS3seqE


//--------------------- .text._ZN3cub18CUB_300001_SM_10006detail8for_each13static_kernelINS2_12policy_hub_t12policy_500_tElN6thrust24THRUST_300001_SM_1000_NS8cuda_cub10__tabulate7functorINS7_6detail15normal_iteratorINS7_10device_ptrIiEEEENS7_6system6detail7generic6detail22compute_sequence_valueIivEElEEEEvT0_T1_ --------------------------
	.section	.text._ZN3cub18CUB_300001_SM_10006detail8for_each13static_kernelINS2_12policy_hub_t12policy_500_tElN6thrust24THRUST_300001_SM_1000_NS8cuda_cub10__tabulate7functorINS7_6detail15normal_iteratorINS7_10device_ptrIiEEEENS7_6system6detail7generic6detail22compute_sequence_valueIivEElEEEEvT0_T1_,"ax",@progbits
	.align	128
        .global         _ZN3cub18CUB_300001_SM_10006detail8for_each13static_kernelINS2_12policy_hub_t12policy_500_tElN6thrust24THRUST_300001_SM_1000_NS8cuda_cub10__tabulate7functorINS7_6detail15normal_iteratorINS7_10device_ptrIiEEEENS7_6system6detail7generic6detail22compute_sequence_valueIivEElEEEEvT0_T1_
        .type           _ZN3cub18CUB_300001_SM_10006detail8for_each13static_kernelINS2_12policy_hub_t12policy_500_tElN6thrust24THRUST_300001_SM_1000_NS8cuda_cub10__tabulate7functorINS7_6detail15normal_iteratorINS7_10device_ptrIiEEEENS7_6system6detail7generic6detail22compute_sequence_valueIivEElEEEEvT0_T1_,@function
        .size           _ZN3cub18CUB_300001_SM_10006detail8for_each13static_kernelINS2_12policy_hub_t12policy_500_tElN6thrust24THRUST_300001_SM_1000_NS8cuda_cub10__tabulate7functorINS7_6detail15normal_iteratorINS7_10device_ptrIiEEEENS7_6system6detail7generic6detail22compute_sequence_valueIivEElEEEEvT0_T1_,(.L_x_12 - _ZN3cub18CUB_300001_SM_10006detail8for_each13static_kernelINS2_12policy_hub_t12policy_500_tElN6thrust24THRUST_300001_SM_1000_NS8cuda_cub10__tabulate7functorINS7_6detail15normal_iteratorINS7_10device_ptrIiEEEENS7_6system6detail7generic6detail22compute_sequence_valueIivEElEEEEvT0_T1_)
        .other          _ZN3cub18CUB_300001_SM_10006detail8for_each13static_kernelINS2_12policy_hub_t12policy_500_tElN6thrust24THRUST_300001_SM_1000_NS8cuda_cub10__tabulate7functorINS7_6detail15normal_iteratorINS7_10device_ptrIiEEEENS7_6system6detail7generic6detail22compute_sequence_valueIivEElEEEEvT0_T1_,@"STO_CUDA_ENTRY STV_DEFAULT"
_ZN3cub18CUB_300001_SM_10006detail8for_each13static_kernelINS2_12policy_hub_t12policy_500_tElN6thrust24THRUST_300001_SM_1000_NS8cuda_cub10__tabulate7functorINS7_6detail15normal_iteratorINS7_10device_ptrIiEEEENS7_6system6detail7generic6detail22compute_sequence_valueIivEElEEEEvT0_T1_:
.text._ZN3cub18CUB_300001_SM_10006detail8for_each13static_kernelINS2_12policy_hub_t12policy_500_tElN6thrust24THRUST_300001_SM_1000_NS8cuda_cub10__tabulate7functorINS7_6detail15normal_iteratorINS7_10device_ptrIiEEEENS7_6system6detail7generic6detail22compute_sequence_valueIivEElEEEEvT0_T1_:
[----:B------:R-:W-:Y:S08]  /*0000*/  LDC R1, c[0x0][0x37c] ;  /* 0x0000df00ff017b82 */ /* 0x000ff00000000800 */
[----:B------:R-:W0:Y:S01]  /*0010*/  S2UR UR4, SR_CTAID.X ;  /* 0x00000000000479c3 */ /* 0x000e220000002500 */
[----:B------:R-:W1:Y:S01]  /*0020*/  LDCU.64 UR6, c[0x0][0x380] ;  /* 0x00007000ff0677ac */ /* 0x000e620008000a00 */
[----:B------:R-:W2:Y:S01]  /*0030*/  LDCU.64 UR8, c[0x0][0x358] ;  /* 0x00006b00ff0877ac */ /* 0x000ea20008000a00 */
[----:B0-----:R-:W-:-:S04]  /*0040*/  UIMAD.WIDE.U32 UR4, UR4, 0x200, URZ ;  /* 0x00000200040478a5 */ /* 0x001fc8000f8e00ff */
[----:B-1----:R-:W-:-:S04]  /*0050*/  UIADD3 UR6, UP0, UPT, -UR4, UR6, URZ ;  /* 0x0000000604067290 */ /* 0x002fc8000ff1e1ff */
[----:B------:R-:W-:Y:S02]  /*0060*/  UIADD3.X UR7, UPT, UPT, ~UR5, UR7, URZ, UP0, !UPT ;  /* 0x0000000705077290 */ /* 0x000fe400087fe5ff */
[----:B------:R-:W-:-:S04]  /*0070*/  UISETP.GE.U32.AND UP0, UPT, UR6, 0x200, UPT ;  /* 0x000002000600788c */ /* 0x000fc8000bf06070 */
[----:B------:R-:W-:-:S09]  /*0080*/  UISETP.GE.AND.EX UP0, UPT, UR7, URZ, UPT, UP0 ;  /* 0x000000ff0700728c */ /* 0x000fd2000bf06300 */
[----:B--2---:R-:W-:Y:S05]  /*0090*/  BRA.U !UP0, `(.L_x_0) ;  /* 0x0000000108347547 */ /* 0x004fea000b800000 */
[----:B------:R-:W0:Y:S01]  /*00a0*/  S2R R0, SR_TID.X ;  /* 0x0000000000007919 */ /* 0x000e220000002100 */
[----:B------:R-:W1:Y:S01]  /*00b0*/  LDC.64 R6, c[0x0][0x390] ;  /* 0x0000e400ff067b82 */ /* 0x000e620000000a00 */
[----:B------:R-:W2:Y:S01]  /*00c0*/  LDCU.64 UR10, c[0x0][0x388] ;  /* 0x00007100ff0a77ac */ /* 0x000ea20008000a00 */
[----:B0-----:R-:W-:-:S05]  /*00d0*/  IADD3 R5, P0, PT, R0, UR4, RZ ;  /* 0x0000000400057c10 */ /* 0x001fca000ff1e0ff */
[----:B------:R-:W-:Y:S01]  /*00e0*/  IMAD.X R4, RZ, RZ, UR5, P0 ;  /* 0x00000005ff047e24 */ /* 0x000fe200080e06ff */
[C---:B--2---:R-:W-:Y:S01]  /*00f0*/  LEA R2, P0, R5.reuse, UR10, 0x2 ;  /* 0x0000000a05027c11 */ /* 0x044fe2000f8010ff */
[----:B------:R-:W-:-:S03]  /*0100*/  VIADD R0, R5, 0x100 ;  /* 0x0000010005007836 */ /* 0x000fc60000000000 */
[C---:B------:R-:W-:Y:S01]  /*0110*/  LEA.HI.X R3, R5.reuse, UR11, R4, 0x2, P0 ;  /* 0x0000000b05037c11 */ /* 0x040fe200080f1404 */
[-CC-:B-1----:R-:W-:Y:S02]  /*0120*/  IMAD R5, R5, R7.reuse, R6.reuse ;  /* 0x0000000705057224 */ /* 0x182fe400078e0206 */
[----:B------:R-:W-:-:S03]  /*0130*/  IMAD R7, R0, R7, R6 ;  /* 0x0000000700077224 */ /* 0x000fc600078e0206 */
[----:B------:R-:W-:Y:S04]  /*0140*/  STG.E desc[UR8][R2.64], R5 ;  /* 0x0000000502007986 */ /* 0x000fe8000c101908 */
[----:B------:R-:W-:Y:S01]  /*0150*/  STG.E desc[UR8][R2.64+0x400], R7 ;  /* 0x0004000702007986 */ /* 0x000fe2000c101908 */
[----:B------:R-:W-:Y:S05]  /*0160*/  EXIT ;  /* 0x000000000000794d */ /* 0x000fea0003800000 */
.L_x_0:
[----:B------:R-:W0:Y:S01]  /*0170*/  S2R R2, SR_TID.X ;  /* 0x0000000000027919 */ /* 0x000e220000002100 */
[----:B------:R-:W-:Y:S01]  /*0180*/  USHF.R.S32.HI UR7, URZ, 0x1f, UR6 ;  /* 0x0000001fff077899 */ /* 0x000fe20008011406 */
[----:B------:R-:W-:Y:S05]  /*0190*/  BSSY.RECONVERGENT B0, `(.L_x_1) ;  /* 0x0000011000007945 */ /* 0x000fea0003800200 */
[----:B------:R-:W-:Y:S02]  /*01a0*/  IMAD.U32 R3, RZ, RZ, UR7 ;  /* 0x00000007ff037e24 */ /* 0x000fe4000f8e00ff */
[----:B------:R-:W-:Y:S01]  /*01b0*/  IMAD.U32 R4, RZ, RZ, UR7 ;  /* 0x00000007ff047e24 */ /* 0x000fe2000f8e00ff */
[C---:B0-----:R-:W-:Y:S01]  /*01c0*/  ISETP.LT.U32.AND P0, PT, R2.reuse, UR6, PT ;  /* 0x0000000602007c0c */ /* 0x041fe2000bf01070 */
[----:B------:R-:W-:-:S03]  /*01d0*/  VIADD R0, R2, 0x100 ;  /* 0x0000010002007836 */ /* 0x000fc60000000000 */
[----:B------:R-:W-:Y:S02]  /*01e0*/  ISETP.GT.AND.EX P0, PT, R3, RZ, PT, P0 ;  /* 0x000000ff0300720c */ /* 0x000fe40003f04300 */
[----:B------:R-:W-:-:S04]  /*01f0*/  ISETP.LT.U32.AND P1, PT, R0, UR6, PT ;  /* 0x0000000600007c0c */ /* 0x000fc8000bf21070 */
[----:B------:R-:W-:-:S07]  /*0200*/  ISETP.GT.AND.EX P1, PT, R4, RZ, PT, P1 ;  /* 0x000000ff0400720c */ /* 0x000fce0003f24310 */
[----:B------:R-:W-:Y:S06]  /*0210*/  @!P0 BRA `(.L_x_2) ;  /* 0x0000000000208947 */ /* 0x000fec0003800000 */
[----:B------:R-:W0:Y:S01]  /*0220*/  LDC.64 R6, c[0x0][0x390] ;  /* 0x0000e400ff067b82 */ /* 0x000e220000000a00 */
[----:B------:R-:W1:Y:S01]  /*0230*/  LDCU.64 UR10, c[0x0][0x388] ;  /* 0x00007100ff0a77ac */ /* 0x000e620008000a00 */
[----:B------:R-:W-:-:S05]  /*0240*/  IADD3 R4, P0, PT, R2, UR4, RZ ;  /* 0x0000000402047c10 */ /* 0x000fca000ff1e0ff */
[----:B------:R-:W-:Y:S01]  /*0250*/  IMAD.X R3, RZ, RZ, UR5, P0 ;  /* 0x00000005ff037e24 */ /* 0x000fe200080e06ff */
[----:B-1----:R-:W-:-:S04]  /*0260*/  LEA R2, P0, R4, UR10, 0x2 ;  /* 0x0000000a04027c11 */ /* 0x002fc8000f8010ff */
[C---:B------:R-:W-:Y:S01]  /*0270*/  LEA.HI.X R3, R4.reuse, UR11, R3, 0x2, P0 ;  /* 0x0000000b04037c11 */ /* 0x040fe200080f1403 */
[----:B0-----:R-:W-:-:S05]  /*0280*/  IMAD R7, R4, R7, R6 ;  /* 0x0000000704077224 */ /* 0x001fca00078e0206 */
[----:B------:R0:W-:Y:S03]  /*0290*/  STG.E desc[UR8][R2.64], R7 ;  /* 0x0000000702007986 */ /* 0x0001e6000c101908 */
.L_x_2:
[----:B------:R-:W-:Y:S05]  /*02a0*/  BSYNC.RECONVERGENT B0 ;  /* 0x0000000000007941 */ /* 0x000fea0003800200 */
.L_x_1:
[----:B------:R-:W-:Y:S05]  /*02b0*/  @!P1 EXIT ;  /* 0x000000000000994d */ /* 0x000fea0003800000 */
[----:B------:R-:W1:Y:S01]  /*02c0*/  LDC.64 R4, c[0x0][0x390] ;  /* 0x0000e400ff047b82 */ /* 0x000e620000000a00 */
[----:B------:R-:W2:Y:S01]  /*02d0*/  LDCU.64 UR6, c[0x0][0x388] ;  /* 0x00007100ff0677ac */ /* 0x000ea20008000a00 */
[----:B------:R-:W-:-:S05]  /*02e0*/  IADD3 R0, P0, PT, R0, UR4, RZ ;  /* 0x0000000400007c10 */ /* 0x000fca000ff1e0ff */
[----:B0-----:R-:W-:Y:S01]  /*02f0*/  IMAD.X R3, RZ, RZ, UR5, P0 ;  /* 0x00000005ff037e24 */ /* 0x001fe200080e06ff */
[----:B--2---:R-:W-:-:S04]  /*0300*/  LEA R2, P0, R0, UR6, 0x2 ;  /* 0x0000000600027c11 */ /* 0x004fc8000f8010ff */
[C---:B------:R-:W-:Y:S01]  /*0310*/  LEA.HI.X R3, R0.reuse, UR7, R3, 0x2, P0 ;  /* 0x0000000700037c11 */ /* 0x040fe200080f1403 */
[----:B-1----:R-:W-:-:S05]  /*0320*/  IMAD R5, R0, R5, R4 ;  /* 0x0000000500057224 */ /* 0x002fca00078e0204 */
[----:B------:R-:W-:Y:S01]  /*0330*/  STG.E desc[UR8][R2.64], R5 ;  /* 0x0000000502007986 */ /* 0x000fe2000c101908 */
[----:B------:R-:W-:Y:S05]  /*0340*/  EXIT ;  /* 0x000000000000794d */ /* 0x000fea0003800000 */
.L_x_3:
[----:B------:R-:W-:-:S00]  /*0350*/  BRA `(.L_x_3) ;  /* 0xfffffffc00fc7947 */ /* 0x000fc0000383ffff */
[----:B------:R-:W-:-:S00]  /*0360*/  NOP ;  /* 0x0000000000007918 */ /* 0x000fc00000000000 */
        /* <DEDUP_REMOVED lines=9> */
.L_x_12:


//--------------------- .text._ZN3cub18CUB_300001_SM_10006detail8for_each13static_kernelINS2_12policy_hub_t12policy_500_tEmN6thrust24THRUST_300001_SM_1000_NS8cuda_cub20__uninitialized_fill7functorINS7_10device_ptrIiEEiEEEEvT0_T1_ --------------------------
	.section	.text._ZN3cub18CUB_300001_SM_10006detail8for_each13static_kernelINS2_12policy_hub_t12policy_500_tEmN6thrust24THRUST_300001_SM_1000_NS8cuda_cub20__uninitialized_fill7functorINS7_10device_ptrIiEEiEEEEvT0_T1_,"ax",@progbits
	.align	128
        .global         _ZN3cub18CUB_300001_SM_10006detail8for_each13static_kernelINS2_12policy_hub_t12policy_500_tEmN6thrust24THRUST_300001_SM_1000_NS8cuda_cub20__uninitialized_fill7functorINS7_10device_ptrIiEEiEEEEvT0_T1_
        .type           _ZN3cub18CUB_300001_SM_10006detail8for_each13static_kernelINS2_12policy_hub_t12policy_500_tEmN6thrust24THRUST_300001_SM_1000_NS8cuda_cub20__uninitialized_fill7functorINS7_10device_ptrIiEEiEEEEvT0_T1_,@function
        .size           _ZN3cub18CUB_300001_SM_10006detail8for_each13static_kernelINS2_12policy_hub_t12policy_500_tEmN6thrust24THRUST_300001_SM_1000_NS8cuda_cub20__uninitialized_fill7functorINS7_10device_ptrIiEEiEEEEvT0_T1_,(.L_x_13 - _ZN3cub18CUB_300001_SM_10006detail8for_each13static_kernelINS2_12policy_hub_t12policy_500_tEmN6thrust24THRUST_300001_SM_1000_NS8cuda_cub20__uninitialized_fill7functorINS7_10device_ptrIiEEiEEEEvT0_T1_)
        .other          _ZN3cub18CUB_300001_SM_10006detail8for_each13static_kernelINS2_12policy_hub_t12policy_500_tEmN6thrust24THRUST_300001_SM_1000_NS8cuda_cub20__uninitialized_fill7functorINS7_10device_ptrIiEEiEEEEvT0_T1_,@"STO_CUDA_ENTRY STV_DEFAULT"
_ZN3cub18CUB_300001_SM_10006detail8for_each13static_kernelINS2_12policy_hub_t12policy_500_tEmN6thrust24THRUST_300001_SM_1000_NS8cuda_cub20__uninitialized_fill7functorINS7_10device_ptrIiEEiEEEEvT0_T1_:
.text._ZN3cub18CUB_300001_SM_10006detail8for_each13static_kernelINS2_12policy_hub_t12policy_500_tEmN6thrust24THRUST_300001_SM_1000_NS8cuda_cub20__uninitialized_fill7functorINS7_10device_ptrIiEEiEEEEvT0_T1_:
        /* <DEDUP_REMOVED lines=8> */
[----:B------:R-:W-:-:S09]  /*0080*/  UISETP.GE.U32.AND.EX UP0, UPT, UR7, URZ, UPT, UP0 ;  /* 0x000000ff0700728c */ /* 0x000fd2000bf06100 */
[----:B--2---:R-:W-:Y:S05]  /*0090*/  BRA.U !UP0, `(.L_x_4) ;  /* 0x0000000108287547 */ /* 0x004fea000b800000 */
[----:B------:R-:W0:Y:S01]  /*00a0*/  S2R R0, SR_TID.X ;  /* 0x0000000000007919 */ /* 0x000e220000002100 */
[----:B------:R-:W1:Y:S01]  /*00b0*/  LDCU.64 UR6, c[0x0][0x388] ;  /* 0x00007100ff0677ac */ /* 0x000e620008000a00 */
[----:B------:R-:W2:Y:S01]  /*00c0*/  LDC R5, c[0x0][0x390] ;  /* 0x0000e400ff057b82 */ /* 0x000ea20000000800 */
[----:B0-----:R-:W-:-:S05]  /*00d0*/  IADD3 R0, P0, PT, R0, UR4, RZ ;  /* 0x0000000400007c10 */ /* 0x001fca000ff1e0ff */
[----:B------:R-:W-:Y:S01]  /*00e0*/  IMAD.X R3, RZ, RZ, UR5, P0 ;  /* 0x00000005ff037e24 */ /* 0x000fe200080e06ff */
[----:B-1----:R-:W-:-:S04]  /*00f0*/  LEA R2, P0, R0, UR6, 0x2 ;  /* 0x0000000600027c11 */ /* 0x002fc8000f8010ff */
[----:B------:R-:W-:-:S05]  /*0100*/  LEA.HI.X R3, R0, UR7, R3, 0x2, P0 ;  /* 0x0000000700037c11 */ /* 0x000fca00080f1403 */
[----:B--2---:R-:W-:Y:S04]  /*0110*/  STG.E desc[UR8][R2.64], R5 ;  /* 0x0000000502007986 */ /* 0x004fe8000c101908 */
[----:B------:R-:W-:Y:S01]  /*0120*/  STG.E desc[UR8][R2.64+0x400], R5 ;  /* 0x0004000502007986 */ /* 0x000fe2000c101908 */
[----:B------:R-:W-:Y:S05]  /*0130*/  EXIT ;  /* 0x000000000000794d */ /* 0x000fea0003800000 */
.L_x_4:
[----:B------:R-:W0:Y:S01]  /*0140*/  S2R R0, SR_TID.X ;  /* 0x0000000000007919 */ /* 0x000e220000002100 */
[----:B------:R-:W-:Y:S01]  /*0150*/  IMAD.U32 R2, RZ, RZ, UR7 ;  /* 0x00000007ff027e24 */ /* 0x000fe2000f8e00ff */
[----:B------:R-:W1:Y:S01]  /*0160*/  LDCU.64 UR10, c[0x0][0x388] ;  /* 0x00007100ff0a77ac */ /* 0x000e620008000a00 */
[----:B------:R-:W-:Y:S01]  /*0170*/  IMAD.U32 R4, RZ, RZ, UR7 ;  /* 0x00000007ff047e24 */ /* 0x000fe2000f8e00ff */
[----:B0-----:R-:W-:-:S04]  /*0180*/  ISETP.LT.U32.AND P0, PT, R0, UR6, PT ;  /* 0x0000000600007c0c */ /* 0x001fc8000bf01070 */
[----:B------:R-:W-:Y:S01]  /*0190*/  ISETP.GT.U32.AND.EX P0, PT, R2, RZ, PT, P0 ;  /* 0x000000ff0200720c */ /* 0x000fe20003f04100 */
[C---:B------:R-:W-:Y:S01]  /*01a0*/  VIADD R2, R0.reuse, 0x100 ;  /* 0x0000010000027836 */ /* 0x040fe20000000000 */
[----:B------:R-:W-:-:S04]  /*01b0*/  IADD3 R0, P2, PT, R0, UR4, RZ ;  /* 0x0000000400007c10 */ /* 0x000fc8000ff5e0ff */
[----:B------:R-:W-:Y:S01]  /*01c0*/  ISETP.LT.U32.AND P1, PT, R2, UR6, PT ;  /* 0x0000000602007c0c */ /* 0x000fe2000bf21070 */
[----:B------:R-:W-:Y:S01]  /*01d0*/  IMAD.X R3, RZ, RZ, UR5, P2 ;  /* 0x00000005ff037e24 */ /* 0x000fe200090e06ff */
[----:B-1----:R-:W-:Y:S02]  /*01e0*/  LEA R2, P2, R0, UR10, 0x2 ;  /* 0x0000000a00027c11 */ /* 0x002fe4000f8410ff */
[----:B------:R-:W-:Y:S02]  /*01f0*/  ISETP.GT.U32.AND.EX P1, PT, R4, RZ, PT, P1 ;  /* 0x000000ff0400720c */ /* 0x000fe40003f24110 */
[----:B------:R-:W-:Y:S01]  /*0200*/  LEA.HI.X R3, R0, UR11, R3, 0x2, P2 ;  /* 0x0000000b00037c11 */ /* 0x000fe200090f1403 */
[----:B------:R-:W0:Y:S04]  /*0210*/  @P0 LDC R5, c[0x0][0x390] ;  /* 0x0000e400ff050b82 */ /* 0x000e280000000800 */
[----:B0-----:R0:W-:Y:S06]  /*0220*/  @P0 STG.E desc[UR8][R2.64], R5 ;  /* 0x0000000502000986 */ /* 0x0011ec000c101908 */
[----:B------:R-:W-:Y:S05]  /*0230*/  @!P1 EXIT ;  /* 0x000000000000994d */ /* 0x000fea0003800000 */
[----:B0-----:R-:W0:Y:S02]  /*0240*/  LDC R5, c[0x0][0x390] ;  /* 0x0000e400ff057b82 */ /* 0x001e240000000800 */
[----:B0-----:R-:W-:Y:S01]  /*0250*/  STG.E desc[UR8][R2.64+0x400], R5 ;  /* 0x0004000502007986 */ /* 0x001fe2000c101908 */
[----:B------:R-:W-:Y:S05]  /*0260*/  EXIT ;  /* 0x000000000000794d */ /* 0x000fea0003800000 */
.L_x_5:
        /* <DEDUP_REMOVED lines=9> */
.L_x_13:


//--------------------- .text._ZN3cub18CUB_300001_SM_10006detail11EmptyKernelIvEEvv --------------------------
	.section	.text._ZN3cub18CUB_300001_SM_10006detail11EmptyKernelIvEEvv,"ax",@progbits
	.align	128
        .global         _ZN3cub18CUB_300001_SM_10006detail11EmptyKernelIvEEvv
        .type           _ZN3cub18CUB_300001_SM_10006detail11EmptyKernelIvEEvv,@function
        .size           _ZN3cub18CUB_300001_SM_10006detail11EmptyKernelIvEEvv,(.L_x_14 - _ZN3cub18CUB_300001_SM_10006detail11EmptyKernelIvEEvv)
        .other          _ZN3cub18CUB_300001_SM_10006detail11EmptyKernelIvEEvv,@"STO_CUDA_ENTRY STV_DEFAULT"
_ZN3cub18CUB_300001_SM_10006detail11EmptyKernelIvEEvv:
.text._ZN3cub18CUB_300001_SM_10006detail11EmptyKernelIvEEvv:
[----:B------:R-:W-:Y:S01]  /*0000*/  LDC R1, c[0x0][0x37c] ;  /* 0x0000df00ff017b82 */ /* 0x000fe20000000800 */
[----:B------:R-:W-:Y:S05]  /*0010*/  EXIT ;  /* 0x000000000000794d */ /* 0x000fea0003800000 */
.L_x_6:
        /* <DEDUP_REMOVED lines=14> */
.L_x_14:


//--------------------- .text._Z9fooKernelPKiPii  --------------------------
	.section	.text._Z9fooKernelPKiPii,"ax",@progbits
	.align	128
        .global         _Z9fooKernelPKiPii
        .type           _Z9fooKernelPKiPii,@function
        .size           _Z9fooKernelPKiPii,(.L_x_15 - _Z9fooKernelPKiPii)
        .other          _Z9fooKernelPKiPii,@"STO_CUDA_ENTRY STV_DEFAULT"
_Z9fooKernelPKiPii:
.text._Z9fooKernelPKiPii:
[----:B------:R-:W-:Y:S01]  /*0000*/  LDC R1, c[0x0][0x37c] ;  /* 0x0000df00ff017b82 */ /* 0x000fe20000000800 */
[----:B------:R-:W0:Y:S01]  /*0010*/  S2R R3, SR_TID.X ;  /* 0x0000000000037919 */ /* 0x000e220000002100 */
[----:B------:R-:W1:Y:S06]  /*0020*/  LDCU UR5, c[0x0][0x370] ;  /* 0x00006e00ff0577ac */ /* 0x000e6c0008000800 */
[----:B------:R-:W0:Y:S01]  /*0030*/  S2UR UR6, SR_CTAID.X ;  /* 0x00000000000679c3 */ /* 0x000e220000002500 */
[----:B------:R-:W2:Y:S07]  /*0040*/  LDCU UR4, c[0x0][0x390] ;  /* 0x00007200ff0477ac */ /* 0x000eae0008000800 */
[----:B------:R-:W0:Y:S01]  /*0050*/  LDC R0, c[0x0][0x360] ;  /* 0x0000d800ff007b82 */ /* 0x000e220000000800 */
[----:B--2---:R-:W-:Y:S01]  /*0060*/  UIADD3 UR4, UPT, UPT, UR4, -0x1, URZ ;  /* 0xffffffff04047890 */ /* 0x004fe2000fffe0ff */
[----:B0-----:R-:W-:-:S02]  /*0070*/  IMAD R3, R0, UR6, R3 ;  /* 0x0000000600037c24 */ /* 0x001fc4000f8e0203 */
[----:B-1----:R-:W-:-:S03]  /*0080*/  IMAD R0, R0, UR5, RZ ;  /* 0x0000000500007c24 */ /* 0x002fc6000f8e02ff */
[----:B------:R-:W-:-:S13]  /*0090*/  ISETP.GE.AND P0, PT, R3, UR4, PT ;  /* 0x0000000403007c0c */ /* 0x000fda000bf06270 */
[----:B------:R-:W-:Y:S05]  /*00a0*/  @P0 EXIT ;  /* 0x000000000000094d */ /* 0x000fea0003800000 */
[----:B------:R-:W0:Y:S01]  /*00b0*/  I2F.U32.RP R8, R0 ;  /* 0x0000000000087306 */ /* 0x000e220000209000 */
[C---:B------:R-:W-:Y:S01]  /*00c0*/  IADD3 R2, PT, PT, R0.reuse, R3, RZ ;  /* 0x0000000300027210 */ /* 0x040fe20007ffe0ff */
[----:B------:R-:W-:Y:S01]  /*00d0*/  IMAD.MOV R9, RZ, RZ, -R0 ;  /* 0x000000ffff097224 */ /* 0x000fe200078e0a00 */
[----:B------:R-:W-:Y:S01]  /*00e0*/  ISETP.NE.U32.AND P2, PT, R0, RZ, PT ;  /* 0x000000ff0000720c */ /* 0x000fe20003f45070 */
[----:B------:R-:W1:Y:S01]  /*00f0*/  LDCU.64 UR6, c[0x0][0x358] ;  /* 0x00006b00ff0677ac */ /* 0x000e620008000a00 */
[C---:B------:R-:W-:Y:S01]  /*0100*/  ISETP.GE.AND P0, PT, R2.reuse, UR4, PT ;  /* 0x0000000402007c0c */ /* 0x040fe2000bf06270 */
[----:B------:R-:W-:Y:S01]  /*0110*/  BSSY.RECONVERGENT B0, `(.L_x_7) ;  /* 0x0000029000007945 */ /* 0x000fe20003800200 */
[----:B------:R-:W-:Y:S02]  /*0120*/  VIMNMX R7, PT, PT, R2, UR4, !PT ;  /* 0x0000000402077c48 */ /* 0x000fe4000ffe0100 */
[----:B------:R-:W-:-:S04]  /*0130*/  SEL R6, RZ, 0x1, P0 ;  /* 0x00000001ff067807 */ /* 0x000fc80000000000 */
[----:B------:R-:W-:Y:S01]  /*0140*/  IADD3 R7, PT, PT, R7, -R2, -R6 ;  /* 0x8000000207077210 */ /* 0x000fe20007ffe806 */
[----:B0-----:R-:W0:Y:S02]  /*0150*/  MUFU.RCP R8, R8 ;  /* 0x0000000800087308 */ /* 0x001e240000001000 */
[----:B0-----:R-:W-:-:S06]  /*0160*/  VIADD R4, R8, 0xffffffe ;  /* 0x0ffffffe08047836 */ /* 0x001fcc0000000000 */
[----:B------:R0:W2:Y:S02]  /*0170*/  F2I.FTZ.U32.TRUNC.NTZ R5, R4 ;  /* 0x0000000400057305 */ /* 0x0000a4000021f000 */
[----:B0-----:R-:W-:Y:S02]  /*0180*/  IMAD.MOV.U32 R4, RZ, RZ, RZ ;  /* 0x000000ffff047224 */ /* 0x001fe400078e00ff */
[----:B--2---:R-:W-:-:S04]  /*0190*/  IMAD R9, R9, R5, RZ ;  /* 0x0000000509097224 */ /* 0x004fc800078e02ff */
[----:B------:R-:W-:-:S06]  /*01a0*/  IMAD.HI.U32 R8, R5, R9, R4 ;  /* 0x0000000905087227 */ /* 0x000fcc00078e0004 */
[----:B------:R-:W-:-:S05]  /*01b0*/  IMAD.HI.U32 R5, R8, R7, RZ ;  /* 0x0000000708057227 */ /* 0x000fca00078e00ff */
[----:B------:R-:W-:-:S05]  /*01c0*/  IADD3 R2, PT, PT, -R5, RZ, RZ ;  /* 0x000000ff05027210 */ /* 0x000fca0007ffe1ff */
[----:B------:R-:W-:-:S05]  /*01d0*/  IMAD R7, R0, R2, R7 ;  /* 0x0000000200077224 */ /* 0x000fca00078e0207 */
[----:B------:R-:W-:-:S13]  /*01e0*/  ISETP.GE.U32.AND P0, PT, R7, R0, PT ;  /* 0x000000000700720c */ /* 0x000fda0003f06070 */
[----:B------:R-:W-:Y:S01]  /*01f0*/  @P0 IMAD.IADD R7, R7, 0x1, -R0 ;  /* 0x0000000107070824 */ /* 0x000fe200078e0a00 */
[----:B------:R-:W-:-:S04]  /*0200*/  @P0 IADD3 R5, PT, PT, R5, 0x1, RZ ;  /* 0x0000000105050810 */ /* 0x000fc80007ffe0ff */
[----:B------:R-:W-:-:S13]  /*0210*/  ISETP.GE.U32.AND P1, PT, R7, R0, PT ;  /* 0x000000000700720c */ /* 0x000fda0003f26070 */
[----:B------:R-:W-:Y:S01]  /*0220*/  @P1 VIADD R5, R5, 0x1 ;  /* 0x0000000105051836 */ /* 0x000fe20000000000 */
[----:B------:R-:W-:-:S04]  /*0230*/  @!P2 LOP3.LUT R5, RZ, R0, RZ, 0x33, !PT ;  /* 0x00000000ff05a212 */ /* 0x000fc800078e33ff */
[----:B------:R-:W-:-:S04]  /*0240*/  IADD3 R2, PT, PT, R6, R5, RZ ;  /* 0x0000000506027210 */ /* 0x000fc80007ffe0ff */
[C---:B------:R-:W-:Y:S02]  /*0250*/  LOP3.LUT R4, R2.reuse, 0x3, RZ, 0xc0, !PT ;  /* 0x0000000302047812 */ /* 0x040fe400078ec0ff */
[----:B------:R-:W-:Y:S02]  /*0260*/  ISETP.GE.U32.AND P0, PT, R2, 0x3, PT ;  /* 0x000000030200780c */ /* 0x000fe40003f06070 */
[----:B------:R-:W-:-:S13]  /*0270*/  ISETP.NE.AND P1, PT, R4, 0x3, PT ;  /* 0x000000030400780c */ /* 0x000fda0003f25270 */
[----:B-1----:R-:W-:Y:S05]  /*0280*/  @!P1 BRA `(.L_x_8) ;  /* 0x0000000000449947 */ /* 0x002fea0003800000 */
[----:B------:R-:W0:Y:S01]  /*0290*/  LDC.64 R8, c[0x0][0x380] ;  /* 0x0000e000ff087b82 */ /* 0x000e220000000a00 */
[----:B------:R-:W-:-:S05]  /*02a0*/  VIADD R2, R2, 0x1 ;  /* 0x0000000102027836 */ /* 0x000fca0000000000 */
[----:B------:R-:W-:Y:S02]  /*02b0*/  LOP3.LUT R2, R2, 0x3, RZ, 0xc0, !PT ;  /* 0x0000000302027812 */ /* 0x000fe400078ec0ff */
[----:B------:R-:W1:Y:S03]  /*02c0*/  LDC.64 R10, c[0x0][0x388] ;  /* 0x0000e200ff0a7b82 */ /* 0x000e660000000a00 */
[----:B------:R-:W-:Y:S01]  /*02d0*/  IMAD.MOV R2, RZ, RZ, -R2 ;  /* 0x000000ffff027224 */ /* 0x000fe200078e0a02 */
[----:B0-----:R-:W-:-:S04]  /*02e0*/  IADD3 R8, P1, PT, R8, 0x4, RZ ;  /* 0x0000000408087810 */ /* 0x001fc80007f3e0ff */
[----:B------:R-:W-:-:S09]  /*02f0*/  IADD3.X R9, PT, PT, RZ, R9, RZ, P1, !PT ;  /* 0x00000009ff097210 */ /* 0x000fd20000ffe4ff */
.L_x_9:
[----:B------:R-:W-:-:S05]  /*0300*/  IMAD.WIDE R6, R3, 0x4, R8 ;  /* 0x0000000403067825 */ /* 0x000fca00078e0208 */
[----:B------:R-:W2:Y:S04]  /*0310*/  LDG.E R12, desc[UR6][R6.64+-0x4] ;  /* 0xfffffc06060c7981 */ /* 0x000ea8000c1e1900 */
[----:B0-----:R-:W2:Y:S01]  /*0320*/  LDG.E R13, desc[UR6][R6.64] ;  /* 0x00000006060d7981 */ /* 0x001ea2000c1e1900 */
[----:B-1----:R-:W-:Y:S01]  /*0330*/  IMAD.WIDE R4, R3, 0x4, R10 ;  /* 0x0000000403047825 */ /* 0x002fe200078e020a */
[----:B------:R-:W-:-:S03]  /*0340*/  IADD3 R3, PT, PT, R0, R3, RZ ;  /* 0x0000000300037210 */ /* 0x000fc60007ffe0ff */
[----:B------:R-:W-:-:S05]  /*0350*/  VIADD R2, R2, 0x1 ;  /* 0x0000000102027836 */ /* 0x000fca0000000000 */
[----:B------:R-:W-:Y:S02]  /*0360*/  ISETP.NE.AND P1, PT, R2, RZ, PT ;  /* 0x000000ff0200720c */ /* 0x000fe40003f25270 */
[----:B--2---:R-:W-:-:S05]  /*0370*/  IADD3 R13, PT, PT, R12, R13, RZ ;  /* 0x0000000d0c0d7210 */ /* 0x004fca0007ffe0ff */
[----:B------:R0:W-:Y:S06]  /*0380*/  STG.E desc[UR6][R4.64], R13 ;  /* 0x0000000d04007986 */ /* 0x0001ec000c101906 */
[----:B------:R-:W-:Y:S05]  /*0390*/  @P1 BRA `(.L_x_9) ;  /* 0xfffffffc00d81947 */ /* 0x000fea000383ffff */
.L_x_8:
[----:B------:R-:W-:Y:S05]  /*03a0*/  BSYNC.RECONVERGENT B0 ;  /* 0x0000000000007941 */ /* 0x000fea0003800200 */
.L_x_7:
[----:B------:R-:W-:Y:S05]  /*03b0*/  @!P0 EXIT ;  /* 0x000000000000894d */ /* 0x000fea0003800000 */
.L_x_10:
[----:B01----:R-:W0:Y:S08]  /*03c0*/  LDC.64 R4, c[0x0][0x380] ;  /* 0x0000e000ff047b82 */ /* 0x003e300000000a00 */
[----:B------:R-:W1:Y:S01]  /*03d0*/  LDC.64 R6, c[0x0][0x388] ;  /* 0x0000e200ff067b82 */ /* 0x000e620000000a00 */
[----:B0-----:R-:W-:-:S05]  /*03e0*/  IMAD.WIDE R4, R3, 0x4, R4 ;  /* 0x0000000403047825 */ /* 0x001fca00078e0204 */
[----:B------:R-:W2:Y:S04]  /*03f0*/  LDG.E R2, desc[UR6][R4.64] ;  /* 0x0000000604027981 */ /* 0x000ea8000c1e1900 */
[----:B------:R-:W2:Y:S01]  /*0400*/  LDG.E R9, desc[UR6][R4.64+0x4] ;  /* 0x0000040604097981 */ /* 0x000ea2000c1e1900 */
[----:B-1----:R-:W-:-:S04]  /*0410*/  IMAD.WIDE R12, R3, 0x4, R6 ;  /* 0x00000004030c7825 */ /* 0x002fc800078e0206 */
[----:B------:R-:W-:-:S04]  /*0420*/  IMAD.WIDE R6, R0, 0x4, R4 ;  /* 0x0000000400067825 */ /* 0x000fc800078e0204 */
[----:B--2---:R-:W-:-:S05]  /*0430*/  IMAD.IADD R15, R2, 0x1, R9 ;  /* 0x00000001020f7824 */ /* 0x004fca00078e0209 */
[----:B------:R0:W-:Y:S04]  /*0440*/  STG.E desc[UR6][R12.64], R15 ;  /* 0x0000000f0c007986 */ /* 0x0001e8000c101906 */
[----:B------:R-:W2:Y:S04]  /*0450*/  LDG.E R2, desc[UR6][R6.64] ;  /* 0x0000000606027981 */ /* 0x000ea8000c1e1900 */
[----:B------:R-:W2:Y:S01]  /*0460*/  LDG.E R11, desc[UR6][R6.64+0x4] ;  /* 0x00000406060b7981 */ /* 0x000ea2000c1e1900 */
[----:B------:R-:W-:Y:S01]  /*0470*/  IMAD.WIDE R8, R0, 0x4, R12 ;  /* 0x0000000400087825 */ /* 0x000fe200078e020c */
[----:B--2---:R-:W-:-:S03]  /*0480*/  IADD3 R17, PT, PT, R2, R11, RZ ;  /* 0x0000000b02117210 */ /* 0x004fc60007ffe0ff */
[C---:B------:R-:W-:Y:S02]  /*0490*/  IMAD.WIDE R10, R0.reuse, 0x4, R6 ;  /* 0x00000004000a7825 */ /* 0x040fe400078e0206 */
[----:B------:R1:W-:Y:S04]  /*04a0*/  STG.E desc[UR6][R8.64], R17 ;  /* 0x0000001108007986 */ /* 0x0003e8000c101906 */
[----:B------:R-:W2:Y:S04]  /*04b0*/  LDG.E R2, desc[UR6][R10.64] ;  /* 0x000000060a027981 */ /* 0x000ea8000c1e1900 */
[----:B------:R-:W2:Y:S01]  /*04c0*/  LDG.E R19, desc[UR6][R10.64+0x4] ;  /* 0x000004060a137981 */ /* 0x000ea2000c1e1900 */
[----:B------:R-:W-:-:S04]  /*04d0*/  IMAD.WIDE R4, R0, 0x4, R8 ;  /* 0x0000000400047825 */ /* 0x000fc800078e0208 */
[----:B0-----:R-:W-:-:S04]  /*04e0*/  IMAD.WIDE R12, R0, 0x4, R10 ;  /* 0x00000004000c7825 */ /* 0x001fc800078e020a */
[----:B--2---:R-:W-:-:S05]  /*04f0*/  IMAD.IADD R19, R2, 0x1, R19 ;  /* 0x0000000102137824 */ /* 0x004fca00078e0213 */
[----:B------:R1:W-:Y:S04]  /*0500*/  STG.E desc[UR6][R4.64], R19 ;  /* 0x0000001304007986 */ /* 0x0003e8000c101906 */
[----:B------:R-:W2:Y:S04]  /*0510*/  LDG.E R2, desc[UR6][R12.64] ;  /* 0x000000060c027981 */ /* 0x000ea8000c1e1900 */
[----:B------:R-:W2:Y:S01]  /*0520*/  LDG.E R15, desc[UR6][R12.64+0x4] ;  /* 0x000004060c0f7981 */ /* 0x000ea2000c1e1900 */
[C---:B------:R-:W-:Y:S01]  /*0530*/  IMAD.WIDE R6, R0.reuse, 0x4, R4 ;  /* 0x0000000400067825 */ /* 0x040fe200078e0204 */
[----:B------:R-:W-:-:S04]  /*0540*/  LEA R3, R0, R3, 0x2 ;  /* 0x0000000300037211 */ /* 0x000fc800078e10ff */
[----:B------:R-:W-:Y:S02]  /*0550*/  ISETP.GE.AND P0, PT, R3, UR4, PT ;  /* 0x0000000403007c0c */ /* 0x000fe4000bf06270 */
[----:B--2---:R-:W-:-:S05]  /*0560*/  IADD3 R15, PT, PT, R2, R15, RZ ;  /* 0x0000000f020f7210 */ /* 0x004fca0007ffe0ff */
[----:B------:R1:W-:Y:S06]  /*0570*/  STG.E desc[UR6][R6.64], R15 ;  /* 0x0000000f06007986 */ /* 0x0003ec000c101906 */
[----:B------:R-:W-:Y:S05]  /*0580*/  @!P0 BRA `(.L_x_10) ;  /* 0xfffffffc008c8947 */ /* 0x000fea000383ffff */
[----:B------:R-:W-:Y:S05]  /*0590*/  EXIT ;  /* 0x000000000000794d */ /* 0x000fea0003800000 */
.L_x_11:
        /* <DEDUP_REMOVED lines=14> */
.L_x_15:


//--------------------- .nv.shared.reserved.0     --------------------------
	.section	.nv.shared.reserved.0,"aw",@nobits
	.weak		__nv_reservedSMEM_offset_0_alias
	.size		__nv_reservedSMEM_offset_0_alias, 0, 64
	.other		__nv_reservedSMEM_offset_0_alias,@"STO_CUDA_RESERVED_SHARED STV_DEFAULT"
__nv_reservedSMEM_offset_0_alias:
	.zero		0
	.zero		64


//--------------------- .nv.global                --------------------------
	.section	.nv.global,"aw",@nobits
.nv.global:
	.type		_ZN34_INTERNAL_6b6ce7db_4_k_cu_9900dac86thrust24THRUST_300001_SM_1000_NS3seqE,@object
	.size		_ZN34_INTERNAL_6b6ce7db_4_k_cu_9900dac86thrust24THRUST_300001_SM_1000_NS3seqE,(_ZN34_INTERNAL_6b6ce7db_4_k_cu_9900dac84cuda3std3__48in_placeE - _ZN34_INTERNAL_6b6ce7db_4_k_cu_9900dac86thrust24THRUST_300001_SM_1000_NS3seqE)
_ZN34_INTERNAL_6b6ce7db_4_k_cu_9900dac86thrust24THRUST_300001_SM_1000_NS3seqE:
	.zero		1
	.type		_ZN34_INTERNAL_6b6ce7db_4_k_cu_9900dac84cuda3std3__48in_placeE,@object
	.size		_ZN34_INTERNAL_6b6ce7db_4_k_cu_9900dac84cuda3std3__48in_placeE,(_ZN34_INTERNAL_6b6ce7db_4_k_cu_9900dac84cuda3std6ranges3__45__cpo4sizeE - _ZN34_INTERNAL_6b6ce7db_4_k_cu_9900dac84cuda3std3__48in_placeE)
_ZN34_INTERNAL_6b6ce7db_4_k_cu_9900dac84cuda3std3__48in_placeE:
	.zero		1
	.type		_ZN34_INTERNAL_6b6ce7db_4_k_cu_9900dac84cuda3std6ranges3__45__cpo4sizeE,@object
	.size		_ZN34_INTERNAL_6b6ce7db_4_k_cu_9900dac84cuda3std6ranges3__45__cpo4sizeE,(_ZN34_INTERNAL_6b6ce7db_4_k_cu_9900dac86thrust24THRUST_300001_SM_1000_NS12placeholders2_3E - _ZN34_INTERNAL_6b6ce7db_4_k_cu_9900dac84cuda3std6ranges3__45__cpo4sizeE)
_ZN34_INTERNAL_6b6ce7db_4_k_cu_9900dac84cuda3std6ranges3__45__cpo4sizeE:
	.zero		1
	.type		_ZN34_INTERNAL_6b6ce7db_4_k_cu_9900dac86thrust24THRUST_300001_SM_1000_NS12placeholders2_3E,@object
	.size		_ZN34_INTERNAL_6b6ce7db_4_k_cu_9900dac86thrust24THRUST_300001_SM_1000_NS12placeholders2_3E,(_ZN34_INTERNAL_6b6ce7db_4_k_cu_9900dac84cuda3std3__45__cpo6cbeginE - _ZN34_INTERNAL_6b6ce7db_4_k_cu_9900dac86thrust24THRUST_300001_SM_1000_NS12placeholders2_3E)
_ZN34_INTERNAL_6b6ce7db_4_k_cu_9900dac86thrust24THRUST_300001_SM_1000_NS12placeholders2_3E:
	.zero		1
	.type		_ZN34_INTERNAL_6b6ce7db_4_k_cu_9900dac84cuda3std3__45__cpo6cbeginE,@object
	.size		_ZN34_INTERNAL_6b6ce7db_4_k_cu_9900dac84cuda3std3__45__cpo6cbeginE,(_ZN34_INTERNAL_6b6ce7db_4_k_cu_9900dac84cuda3std6ranges3__45__cpo6cbeginE - _ZN34_INTERNAL_6b6ce7db_4_k_cu_9900dac84cuda3std3__45__cpo6cbeginE)
_ZN34_INTERNAL_6b6ce7db_4_k_cu_9900dac84cuda3std3__45__cpo6cbeginE:
	.zero		1
	.type		_ZN34_INTERNAL_6b6ce7db_4_k_cu_9900dac84cuda3std6ranges3__45__cpo6cbeginE,@object
	.size		_ZN34_INTERNAL_6b6ce7db_4_k_cu_9900dac84cuda3std6ranges3__45__cpo6cbeginE,(_ZN34_INTERNAL_6b6ce7db_4_k_cu_9900dac86thrust24THRUST_300001_SM_1000_NS12placeholders2_7E - _ZN34_INTERNAL_6b6ce7db_4_k_cu_9900dac84cuda3std6ranges3__45__cpo6cbeginE)
_ZN34_INTERNAL_6b6ce7db_4_k_cu_9900dac84cuda3std6ranges3__45__cpo6cbeginE:
	.zero		1
	.type		_ZN34_INTERNAL_6b6ce7db_4_k_cu_9900dac86thrust24THRUST_300001_SM_1000_NS12placeholders2_7E,@object
	.size		_ZN34_INTERNAL_6b6ce7db_4_k_cu_9900dac86thrust24THRUST_300001_SM_1000_NS12placeholders2_7E,(_ZN34_INTERNAL_6b6ce7db_4_k_cu_9900dac84cuda3std3__45__cpo7crbeginE - _ZN34_INTERNAL_6b6ce7db_4_k_cu_9900dac86thrust24THRUST_300001_SM_1000_NS12placeholders2_7E)
_ZN34_INTERNAL_6b6ce7db_4_k_cu_9900dac86thrust24THRUST_300001_SM_1000_NS12placeholders2_7E:
	.zero		1
	.type		_ZN34_INTERNAL_6b6ce7db_4_k_cu_9900dac84cuda3std3__45__cpo7crbeginE,@object
	.size		_ZN34_INTERNAL_6b6ce7db_4_k_cu_9900dac84cuda3std3__45__cpo7crbeginE,(_ZN34_INTERNAL_6b6ce7db_4_k_cu_9900dac84cuda3std6ranges3__45__cpo4nextE - _ZN34_INTERNAL_6b6ce7db_4_k_cu_9900dac84cuda3std3__45__cpo7crbeginE)
_ZN34_INTERNAL_6b6ce7db_4_k_cu_9900dac84cuda3std3__45__cpo7crbeginE:
	.zero		1
	.type		_ZN34_INTERNAL_6b6ce7db_4_k_cu_9900dac84cuda3std6ranges3__45__cpo4nextE,@object
	.size		_ZN34_INTERNAL_6b6ce7db_4_k_cu_9900dac84cuda3std6ranges3__45__cpo4nextE,(_ZN34_INTERNAL_6b6ce7db_4_k_cu_9900dac84cuda3std6ranges3__45__cpo4swapE - _ZN34_INTERNAL_6b6ce7db_4_k_cu_9900dac84cuda3std6ranges3__45__cpo4nextE)
_ZN34_INTERNAL_6b6ce7db_4_k_cu_9900dac84cuda3std6ranges3__45__cpo4nextE:
	.zero		1
	.type		_ZN34_INTERNAL_6b6ce7db_4_k_cu_9900dac84cuda3std6ranges3__45__cpo4swapE,@object
	.size		_ZN34_INTERNAL_6b6ce7db_4_k_cu_9900dac84cuda3std6ranges3__45__cpo4swapE,(_ZN34_INTERNAL_6b6ce7db_4_k_cu_9900dac86thrust24THRUST_300001_SM_1000_NS8cuda_cub10par_nosyncE - _ZN34_INTERNAL_6b6ce7db_4_k_cu_9900dac84cuda3std6ranges3__45__cpo4swapE)
_ZN34_INTERNAL_6b6ce7db_4_k_cu_9900dac84cuda3std6ranges3__45__cpo4swapE:
	.zero		1
	.type		_ZN34_INTERNAL_6b6ce7db_4_k_cu_9900dac86thrust24THRUST_300001_SM_1000_NS8cuda_cub10par_nosyncE,@object
	.size		_ZN34_INTERNAL_6b6ce7db_4_k_cu_9900dac86thrust24THRUST_300001_SM_1000_NS8cuda_cub10par_nosyncE,(_ZN34_INTERNAL_6b6ce7db_4_k_cu_9900dac86thrust24THRUST_300001_SM_1000_NS12placeholders2_9E - _ZN34_INTERNAL_6b6ce7db_4_k_cu_9900dac86thrust24THRUST_300001_SM_1000_NS8cuda_cub10par_nosyncE)
_ZN34_INTERNAL_6b6ce7db_4_k_cu_9900dac86thrust24THRUST_300001_SM_1000_NS8cuda_cub10par_nosyncE:
	.zero		1
	.type		_ZN34_INTERNAL_6b6ce7db_4_k_cu_9900dac86thrust24THRUST_300001_SM_1000_NS12placeholders2_9E,@object
	.size		_ZN34_INTERNAL_6b6ce7db_4_k_cu_9900dac86thrust24THRUST_300001_SM_1000_NS12placeholders2_9E,(_ZN34_INTERNAL_6b6ce7db_4_k_cu_9900dac84cuda3std3__436_GLOBAL__N__6b6ce7db_4_k_cu_9900dac86ignoreE - _ZN34_INTERNAL_6b6ce7db_4_k_cu_9900dac86thrust24THRUST_300001_SM_1000_NS12placeholders2_9E)
_ZN34_INTERNAL_6b6ce7db_4_k_cu_9900dac86thrust24THRUST_300001_SM_1000_NS12placeholders2_9E:
	.zero		1
	.type		_ZN34_INTERNAL_6b6ce7db_4_k_cu_9900dac84cuda3std3__436_GLOBAL__N__6b6ce7db_4_k_cu_9900dac86ignoreE,@object
	.size		_ZN34_INTERNAL_6b6ce7db_4_k_cu_9900dac84cuda3std3__436_GLOBAL__N__6b6ce7db_4_k_cu_9900dac86ignoreE,(_ZN34_INTERNAL_6b6ce7db_4_k_cu_9900dac84cuda3std6ranges3__45__cpo4dataE - _ZN34_INTERNAL_6b6ce7db_4_k_cu_9900dac84cuda3std3__436_GLOBAL__N__6b6ce7db_4_k_cu_9900dac86ignoreE)
_ZN34_INTERNAL_6b6ce7db_4_k_cu_9900dac84cuda3std3__436_GLOBAL__N__6b6ce7db_4_k_cu_9900dac86ignoreE:
	.zero		1
	.type		_ZN34_INTERNAL_6b6ce7db_4_k_cu_9900dac84cuda3std6ranges3__45__cpo4dataE,@object
	.size		_ZN34_INTERNAL_6b6ce7db_4_k_cu_9900dac84cuda3std6ranges3__45__cpo4dataE,(_ZN34_INTERNAL_6b6ce7db_4_k_cu_9900dac86thrust24THRUST_300001_SM_1000_NS12placeholders2_1E - _ZN34_INTERNAL_6b6ce7db_4_k_cu_9900dac84cuda3std6ranges3__45__cpo4dataE)
_ZN34_INTERNAL_6b6ce7db_4_k_cu_9900dac84cuda3std6ranges3__45__cpo4dataE:
	.zero		1
	.type		_ZN34_INTERNAL_6b6ce7db_4_k_cu_9900dac86thrust24THRUST_300001_SM_1000_NS12placeholders2_1E,@object
	.size		_ZN34_INTERNAL_6b6ce7db_4_k_cu_9900dac86thrust24THRUST_300001_SM_1000_NS12placeholders2_1E,(_ZN34_INTERNAL_6b6ce7db_4_k_cu_9900dac84cuda3std3__45__cpo5beginE - _ZN34_INTERNAL_6b6ce7db_4_k_cu_9900dac86thrust24THRUST_300001_SM_1000_NS12placeholders2_1E)
_ZN34_INTERNAL_6b6ce7db_4_k_cu_9900dac86thrust24THRUST_300001_SM_1000_NS12placeholders2_1E:
	.zero		1
	.type		_ZN34_INTERNAL_6b6ce7db_4_k_cu_9900dac84cuda3std3__45__cpo5beginE,@object
	.size		_ZN34_INTERNAL_6b6ce7db_4_k_cu_9900dac84cuda3std3__45__cpo5beginE,(_ZN34_INTERNAL_6b6ce7db_4_k_cu_9900dac84cuda3std6ranges3__45__cpo5beginE - _ZN34_INTERNAL_6b6ce7db_4_k_cu_9900dac84cuda3std3__45__cpo5beginE)
_ZN34_INTERNAL_6b6ce7db_4_k_cu_9900dac84cuda3std3__45__cpo5beginE:
	.zero		1
	.type		_ZN34_INTERNAL_6b6ce7db_4_k_cu_9900dac84cuda3std6ranges3__45__cpo5beginE,@object
	.size		_ZN34_INTERNAL_6b6ce7db_4_k_cu_9900dac84cuda3std6ranges3__45__cpo5beginE,(_ZN34_INTERNAL_6b6ce7db_4_k_cu_9900dac86thrust24THRUST_300001_SM_1000_NS12placeholders2_5E - _ZN34_INTERNAL_6b6ce7db_4_k_cu_9900dac84cuda3std6ranges3__45__cpo5beginE)
_ZN34_INTERNAL_6b6ce7db_4_k_cu_9900dac84cuda3std6ranges3__45__cpo5beginE:
	.zero		1
	.type		_ZN34_INTERNAL_6b6ce7db_4_k_cu_9900dac86thrust24THRUST_300001_SM_1000_NS12placeholders2_5E,@object
	.size		_ZN34_INTERNAL_6b6ce7db_4_k_cu_9900dac86thrust24THRUST_300001_SM_1000_NS12placeholders2_5E,(_ZN34_INTERNAL_6b6ce7db_4_k_cu_9900dac84cuda3std3__45__cpo6rbeginE - _ZN34_INTERNAL_6b6ce7db_4_k_cu_9900dac86thrust24THRUST_300001_SM_1000_NS12placeholders2_5E)
_ZN34_INTERNAL_6b6ce7db_4_k_cu_9900dac86thrust24THRUST_300001_SM_1000_NS12placeholders2_5E:
	.zero		1
	.type		_ZN34_INTERNAL_6b6ce7db_4_k_cu_9900dac84cuda3std3__45__cpo6rbeginE,@object
	.size		_ZN34_INTERNAL_6b6ce7db_4_k_cu_9900dac84cuda3std3__45__cpo6rbeginE,(_ZN34_INTERNAL_6b6ce7db_4_k_cu_9900dac84cuda3std6ranges3__45__cpo7advanceE - _ZN34_INTERNAL_6b6ce7db_4_k_cu_9900dac84cuda3std3__45__cpo6rbeginE)
_ZN34_INTERNAL_6b6ce7db_4_k_cu_9900dac84cuda3std3__45__cpo6rbeginE:
	.zero		1
	.type		_ZN34_INTERNAL_6b6ce7db_4_k_cu_9900dac84cuda3std6ranges3__45__cpo7advanceE,@object
	.size		_ZN34_INTERNAL_6b6ce7db_4_k_cu_9900dac84cuda3std6ranges3__45__cpo7advanceE,(_ZN34_INTERNAL_6b6ce7db_4_k_cu_9900dac84cuda3std3__47nulloptE - _ZN34_INTERNAL_6b6ce7db_4_k_cu_9900dac84cuda3std6ranges3__45__cpo7advanceE)
_ZN34_INTERNAL_6b6ce7db_4_k_cu_9900dac84cuda3std6ranges3__45__cpo7advanceE:
	.zero		1
	.type		_ZN34_INTERNAL_6b6ce7db_4_k_cu_9900dac84cuda3std3__47nulloptE,@object
	.size		_ZN34_INTERNAL_6b6ce7db_4_k_cu_9900dac84cuda3std3__47nulloptE,(_ZN34_INTERNAL_6b6ce7db_4_k_cu_9900dac84cuda3std6ranges3__45__cpo8distanceE - _ZN34_INTERNAL_6b6ce7db_4_k_cu_9900dac84cuda3std3__47nulloptE)
_ZN34_INTERNAL_6b6ce7db_4_k_cu_9900dac84cuda3std3__47nulloptE:
	.zero		1
	.type		_ZN34_INTERNAL_6b6ce7db_4_k_cu_9900dac84cuda3std6ranges3__45__cpo8distanceE,@object
	.size		_ZN34_INTERNAL_6b6ce7db_4_k_cu_9900dac84cuda3std6ranges3__45__cpo8distanceE,(_ZN34_INTERNAL_6b6ce7db_4_k_cu_9900dac86thrust24THRUST_300001_SM_1000_NS12placeholders3_10E - _ZN34_INTERNAL_6b6ce7db_4_k_cu_9900dac84cuda3std6ranges3__45__cpo8distanceE)
_ZN34_INTERNAL_6b6ce7db_4_k_cu_9900dac84cuda3std6ranges3__45__cpo8distanceE:
	.zero		1
	.type		_ZN34_INTERNAL_6b6ce7db_4_k_cu_9900dac86thrust24THRUST_300001_SM_1000_NS12placeholders3_10E,@object
	.size		_ZN34_INTERNAL_6b6ce7db_4_k_cu_9900dac86thrust24THRUST_300001_SM_1000_NS12placeholders3_10E,(_ZN34_INTERNAL_6b6ce7db_4_k_cu_9900dac84cuda3std3__419piecewise_constructE - _ZN34_INTERNAL_6b6ce7db_4_k_cu_9900dac86thrust24THRUST_300001_SM_1000_NS12placeholders3_10E)
_ZN34_INTERNAL_6b6ce7db_4_k_cu_9900dac86thrust24THRUST_300001_SM_1000_NS12placeholders3_10E:
	.zero		1
	.type		_ZN34_INTERNAL_6b6ce7db_4_k_cu_9900dac84cuda3std3__419piecewise_constructE,@object
	.size		_ZN34_INTERNAL_6b6ce7db_4_k_cu_9900dac84cuda3std3__419piecewise_constructE,(_ZN34_INTERNAL_6b6ce7db_4_k_cu_9900dac84cuda3std6ranges3__45__cpo5cdataE - _ZN34_INTERNAL_6b6ce7db_4_k_cu_9900dac84cuda3std3__419piecewise_constructE)
_ZN34_INTERNAL_6b6ce7db_4_k_cu_9900dac84cuda3std3__419piecewise_constructE:
	.zero		1
	.type		_ZN34_INTERNAL_6b6ce7db_4_k_cu_9900dac84cuda3std6ranges3__45__cpo5cdataE,@object
	.size		_ZN34_INTERNAL_6b6ce7db_4_k_cu_9900dac84cuda3std6ranges3__45__cpo5cdataE,(_ZN34_INTERNAL_6b6ce7db_4_k_cu_9900dac86thrust24THRUST_300001_SM_1000_NS12placeholders2_2E - _ZN34_INTERNAL_6b6ce7db_4_k_cu_9900dac84cuda3std6ranges3__45__cpo5cdataE)
_ZN34_INTERNAL_6b6ce7db_4_k_cu_9900dac84cuda3std6ranges3__45__cpo5cdataE:
	.zero		1
	.type		_ZN34_INTERNAL_6b6ce7db_4_k_cu_9900dac86thrust24THRUST_300001_SM_1000_NS12placeholders2_2E,@object
	.size		_ZN34_INTERNAL_6b6ce7db_4_k_cu_9900dac86thrust24THRUST_300001_SM_1000_NS12placeholders2_2E,(_ZN34_INTERNAL_6b6ce7db_4_k_cu_9900dac84cuda3std3__45__cpo3endE - _ZN34_INTERNAL_6b6ce7db_4_k_cu_9900dac86thrust24THRUST_300001_SM_1000_NS12placeholders2_2E)
_ZN34_INTERNAL_6b6ce7db_4_k_cu_9900dac86thrust24THRUST_300001_SM_1000_NS12placeholders2_2E:
	.zero		1
	.type		_ZN34_INTERNAL_6b6ce7db_4_k_cu_9900dac84cuda3std3__45__cpo3endE,@object
	.size		_ZN34_INTERNAL_6b6ce7db_4_k_cu_9900dac84cuda3std3__45__cpo3endE,(_ZN34_INTERNAL_6b6ce7db_4_k_cu_9900dac84cuda3std6ranges3__45__cpo3endE - _ZN34_INTERNAL_6b6ce7db_4_k_cu_9900dac84cuda3std3__45__cpo3endE)
_ZN34_INTERNAL_6b6ce7db_4_k_cu_9900dac84cuda3std3__45__cpo3endE:
	.zero		1
	.type		_ZN34_INTERNAL_6b6ce7db_4_k_cu_9900dac84cuda3std6ranges3__45__cpo3endE,@object
	.size		_ZN34_INTERNAL_6b6ce7db_4_k_cu_9900dac84cuda3std6ranges3__45__cpo3endE,(_ZN34_INTERNAL_6b6ce7db_4_k_cu_9900dac86thrust24THRUST_300001_SM_1000_NS12placeholders2_6E - _ZN34_INTERNAL_6b6ce7db_4_k_cu_9900dac84cuda3std6ranges3__45__cpo3endE)
_ZN34_INTERNAL_6b6ce7db_4_k_cu_9900dac84cuda3std6ranges3__45__cpo3endE:
	.zero		1
	.type		_ZN34_INTERNAL_6b6ce7db_4_k_cu_9900dac86thrust24THRUST_300001_SM_1000_NS12placeholders2_6E,@object
	.size		_ZN34_INTERNAL_6b6ce7db_4_k_cu_9900dac86thrust24THRUST_300001_SM_1000_NS12placeholders2_6E,(_ZN34_INTERNAL_6b6ce7db_4_k_cu_9900dac84cuda3std3__45__cpo4rendE - _ZN34_INTERNAL_6b6ce7db_4_k_cu_9900dac86thrust24THRUST_300001_SM_1000_NS12placeholders2_6E)
_ZN34_INTERNAL_6b6ce7db_4_k_cu_9900dac86thrust24THRUST_300001_SM_1000_NS12placeholders2_6E:
	.zero		1
	.type		_ZN34_INTERNAL_6b6ce7db_4_k_cu_9900dac84cuda3std3__45__cpo4rendE,@object
	.size		_ZN34_INTERNAL_6b6ce7db_4_k_cu_9900dac84cuda3std3__45__cpo4rendE,(_ZN34_INTERNAL_6b6ce7db_4_k_cu_9900dac84cuda3std6ranges3__45__cpo9iter_swapE - _ZN34_INTERNAL_6b6ce7db_4_k_cu_9900dac84cuda3std3__45__cpo4rendE)
_ZN34_INTERNAL_6b6ce7db_4_k_cu_9900dac84cuda3std3__45__cpo4rendE:
	.zero		1
	.type		_ZN34_INTERNAL_6b6ce7db_4_k_cu_9900dac84cuda3std6ranges3__45__cpo9iter_swapE,@object
	.size		_ZN34_INTERNAL_6b6ce7db_4_k_cu_9900dac84cuda3std6ranges3__45__cpo9iter_swapE,(_ZN34_INTERNAL_6b6ce7db_4_k_cu_9900dac84cuda3std3__48unexpectE - _ZN34_INTERNAL_6b6ce7db_4_k_cu_9900dac84cuda3std6ranges3__45__cpo9iter_swapE)
_ZN34_INTERNAL_6b6ce7db_4_k_cu_9900dac84cuda3std6ranges3__45__cpo9iter_swapE:
	.zero		1
	.type		_ZN34_INTERNAL_6b6ce7db_4_k_cu_9900dac84cuda3std3__48unexpectE,@object
	.size		_ZN34_INTERNAL_6b6ce7db_4_k_cu_9900dac84cuda3std3__48unexpectE,(_ZN34_INTERNAL_6b6ce7db_4_k_cu_9900dac86thrust24THRUST_300001_SM_1000_NS8cuda_cub3parE - _ZN34_INTERNAL_6b6ce7db_4_k_cu_9900dac84cuda3std3__48unexpectE)
_ZN34_INTERNAL_6b6ce7db_4_k_cu_9900dac84cuda3std3__48unexpectE:
	.zero		1
	.type		_ZN34_INTERNAL_6b6ce7db_4_k_cu_9900dac86thrust24THRUST_300001_SM_1000_NS8cuda_cub3parE,@object
	.size		_ZN34_INTERNAL_6b6ce7db_4_k_cu_9900dac86thrust24THRUST_300001_SM_1000_NS8cuda_cub3parE,(_ZN34_INTERNAL_6b6ce7db_4_k_cu_9900dac86thrust24THRUST_300001_SM_1000_NS12placeholders2_4E - _ZN34_INTERNAL_6b6ce7db_4_k_cu_9900dac86thrust24THRUST_300001_SM_1000_NS8cuda_cub3parE)
_ZN34_INTERNAL_6b6ce7db_4_k_cu_9900dac86thrust24THRUST_300001_SM_1000_NS8cuda_cub3parE:
	.zero		1
	.type		_ZN34_INTERNAL_6b6ce7db_4_k_cu_9900dac86thrust24THRUST_300001_SM_1000_NS12placeholders2_4E,@object
	.size		_ZN34_INTERNAL_6b6ce7db_4_k_cu_9900dac86thrust24THRUST_300001_SM_1000_NS12placeholders2_4E,(_ZN34_INTERNAL_6b6ce7db_4_k_cu_9900dac84cuda3std3__45__cpo4cendE - _ZN34_INTERNAL_6b6ce7db_4_k_cu_9900dac86thrust24THRUST_300001_SM_1000_NS12placeholders2_4E)
_ZN34_INTERNAL_6b6ce7db_4_k_cu_9900dac86thrust24THRUST_300001_SM_1000_NS12placeholders2_4E:
	.zero		1
	.type		_ZN34_INTERNAL_6b6ce7db_4_k_cu_9900dac84cuda3std3__45__cpo4cendE,@object
	.size		_ZN34_INTERNAL_6b6ce7db_4_k_cu_9900dac84cuda3std3__45__cpo4cendE,(_ZN34_INTERNAL_6b6ce7db_4_k_cu_9900dac84cuda3std6ranges3__45__cpo4cendE - _ZN34_INTERNAL_6b6ce7db_4_k_cu_9900dac84cuda3std3__45__cpo4cendE)
_ZN34_INTERNAL_6b6ce7db_4_k_cu_9900dac84cuda3std3__45__cpo4cendE:
	.zero		1
	.type		_ZN34_INTERNAL_6b6ce7db_4_k_cu_9900dac84cuda3std6ranges3__45__cpo4cendE,@object
	.size		_ZN34_INTERNAL_6b6ce7db_4_k_cu_9900dac84cuda3std6ranges3__45__cpo4cendE,(_ZN34_INTERNAL_6b6ce7db_4_k_cu_9900dac84cuda3std3__420unreachable_sentinelE - _ZN34_INTERNAL_6b6ce7db_4_k_cu_9900dac84cuda3std6ranges3__45__cpo4cendE)
_ZN34_INTERNAL_6b6ce7db_4_k_cu_9900dac84cuda3std6ranges3__45__cpo4cendE:
	.zero		1
	.type		_ZN34_INTERNAL_6b6ce7db_4_k_cu_9900dac84cuda3std3__420unreachable_sentinelE,@object
	.size		_ZN34_INTERNAL_6b6ce7db_4_k_cu_9900dac84cuda3std3__420unreachable_sentinelE,(_ZN34_INTERNAL_6b6ce7db_4_k_cu_9900dac84cuda3std6ranges3__45__cpo5ssizeE - _ZN34_INTERNAL_6b6ce7db_4_k_cu_9900dac84cuda3std3__420unreachable_sentinelE)
_ZN34_INTERNAL_6b6ce7db_4_k_cu_9900dac84cuda3std3__420unreachable_sentinelE:
	.zero		1
	.type		_ZN34_INTERNAL_6b6ce7db_4_k_cu_9900dac84cuda3std6ranges3__45__cpo5ssizeE,@object
	.size		_ZN34_INTERNAL_6b6ce7db_4_k_cu_9900dac84cuda3std6ranges3__45__cpo5ssizeE,(_ZN34_INTERNAL_6b6ce7db_4_k_cu_9900dac86thrust24THRUST_300001_SM_1000_NS12placeholders2_8E - _ZN34_INTERNAL_6b6ce7db_4_k_cu_9900dac84cuda3std6ranges3__45__cpo5ssizeE)
_ZN34_INTERNAL_6b6ce7db_4_k_cu_9900dac84cuda3std6ranges3__45__cpo5ssizeE:
	.zero		1
	.type		_ZN34_INTERNAL_6b6ce7db_4_k_cu_9900dac86thrust24THRUST_300001_SM_1000_NS12placeholders2_8E,@object
	.size		_ZN34_INTERNAL_6b6ce7db_4_k_cu_9900dac86thrust24THRUST_300001_SM_1000_NS12placeholders2_8E,(_ZN34_INTERNAL_6b6ce7db_4_k_cu_9900dac84cuda3std3__45__cpo5crendE - _ZN34_INTERNAL_6b6ce7db_4_k_cu_9900dac86thrust24THRUST_300001_SM_1000_NS12placeholders2_8E)
_ZN34_INTERNAL_6b6ce7db_4_k_cu_9900dac86thrust24THRUST_300001_SM_1000_NS12placeholders2_8E:
	.zero		1
	.type		_ZN34_INTERNAL_6b6ce7db_4_k_cu_9900dac84cuda3std3__45__cpo5crendE,@object
	.size		_ZN34_INTERNAL_6b6ce7db_4_k_cu_9900dac84cuda3std3__45__cpo5crendE,(_ZN34_INTERNAL_6b6ce7db_4_k_cu_9900dac84cuda3std6ranges3__45__cpo4prevE - _ZN34_INTERNAL_6b6ce7db_4_k_cu_9900dac84cuda3std3__45__cpo5crendE)
_ZN34_INTERNAL_6b6ce7db_4_k_cu_9900dac84cuda3std3__45__cpo5crendE:
	.zero		1
	.type		_ZN34_INTERNAL_6b6ce7db_4_k_cu_9900dac84cuda3std6ranges3__45__cpo4prevE,@object
	.size		_ZN34_INTERNAL_6b6ce7db_4_k_cu_9900dac84cuda3std6ranges3__45__cpo4prevE,(_ZN34_INTERNAL_6b6ce7db_4_k_cu_9900dac84cuda3std6ranges3__45__cpo9iter_moveE - _ZN34_INTERNAL_6b6ce7db_4_k_cu_9900dac84cuda3std6ranges3__45__cpo4prevE)
_ZN34_INTERNAL_6b6ce7db_4_k_cu_9900dac84cuda3std6ranges3__45__cpo4prevE:
	.zero		1
	.type		_ZN34_INTERNAL_6b6ce7db_4_k_cu_9900dac84cuda3std6ranges3__45__cpo9iter_moveE,@object
	.size		_ZN34_INTERNAL_6b6ce7db_4_k_cu_9900dac84cuda3std6ranges3__45__cpo9iter_moveE,(_ZN34_INTERNAL_6b6ce7db_4_k_cu_9900dac86thrust24THRUST_300001_SM_1000_NS6system6detail10sequential3seqE - _ZN34_INTERNAL_6b6ce7db_4_k_cu_9900dac84cuda3std6ranges3__45__cpo9iter_moveE)
_ZN34_INTERNAL_6b6ce7db_4_k_cu_9900dac84cuda3std6ranges3__45__cpo9iter_moveE:
	.zero		1
	.type		_ZN34_INTERNAL_6b6ce7db_4_k_cu_9900dac86thrust24THRUST_300001_SM_1000_NS6system6detail10sequential3seqE,@object
	.size		_ZN34_INTERNAL_6b6ce7db_4_k_cu_9900dac86thrust24THRUST_300001_SM_1000_NS6system6detail10sequential3seqE,(.L_31 - _ZN34_INTERNAL_6b6ce7db_4_k_cu_9900dac86thrust24THRUST_300001_SM_1000_NS6system6detail10sequential3seqE)
_ZN34_INTERNAL_6b6ce7db_4_k_cu_9900dac86thrust24THRUST_300001_SM_1000_NS6system6detail10sequential3seqE:
	.zero		1
.L_31:


//--------------------- .nv.constant0._ZN3cub18CUB_300001_SM_10006detail8for_each13static_kernelINS2_12policy_hub_t12policy_500_tElN6thrust24THRUST_300001_SM_1000_NS8cuda_cub10__tabulate7functorINS7_6detail15normal_iteratorINS7_10device_ptrIiEEEENS7_6system6detail7generic6detail22compute_sequence_valueIivEElEEEEvT0_T1_ --------------------------
	.section	.nv.constant0._ZN3cub18CUB_300001_SM_10006detail8for_each13static_kernelINS2_12policy_hub_t12policy_500_tElN6thrust24THRUST_300001_SM_1000_NS8cuda_cub10__tabulate7functorINS7_6detail15normal_iteratorINS7_10device_ptrIiEEEENS7_6system6detail7generic6detail22compute_sequence_valueIivEElEEEEvT0_T1_,"a",@progbits
	.sectionflags	@""
	.align	4
.nv.constant0._ZN3cub18CUB_300001_SM_10006detail8for_each13static_kernelINS2_12policy_hub_t12policy_500_tElN6thrust24THRUST_300001_SM_1000_NS8cuda_cub10__tabulate7functorINS7_6detail15normal_iteratorINS7_10device_ptrIiEEEENS7_6system6detail7generic6detail22compute_sequence_valueIivEElEEEEvT0_T1_:
	.zero		920


//--------------------- .nv.constant0._ZN3cub18CUB_300001_SM_10006detail8for_each13static_kernelINS2_12policy_hub_t12policy_500_tEmN6thrust24THRUST_300001_SM_1000_NS8cuda_cub20__uninitialized_fill7functorINS7_10device_ptrIiEEiEEEEvT0_T1_ --------------------------
	.section	.nv.constant0._ZN3cub18CUB_300001_SM_10006detail8for_each13static_kernelINS2_12policy_hub_t12policy_500_tEmN6thrust24THRUST_300001_SM_1000_NS8cuda_cub20__uninitialized_fill7functorINS7_10device_ptrIiEEiEEEEvT0_T1_,"a",@progbits
	.sectionflags	@""
	.align	4
.nv.constant0._ZN3cub18CUB_300001_SM_10006detail8for_each13static_kernelINS2_12policy_hub_t12policy_500_tEmN6thrust24THRUST_300001_SM_1000_NS8cuda_cub20__uninitialized_fill7functorINS7_10device_ptrIiEEiEEEEvT0_T1_:
	.zero		920


//--------------------- .nv.constant0._ZN3cub18CUB_300001_SM_10006detail11EmptyKernelIvEEvv --------------------------
	.section	.nv.constant0._ZN3cub18CUB_300001_SM_10006detail11EmptyKernelIvEEvv,"a",@progbits
	.sectionflags	@""
	.align	4
.nv.constant0._ZN3cub18CUB_300001_SM_10006detail11EmptyKernelIvEEvv:
	.zero		896


//--------------------- .nv.constant0._Z9fooKernelPKiPii --------------------------
	.section	.nv.constant0._Z9fooKernelPKiPii,"a",@progbits
	.sectionflags	@""
	.align	4
.nv.constant0._Z9fooKernelPKiPii:
	.zero		916


//--------------------- SYMBOLS --------------------------

	.type		.nv.reservedSmem.offset0,@object
	.size		.nv.reservedSmem.offset0,0x4
